//
// Generated by NVIDIA NVVM Compiler
//
// Compiler Build ID: CL-36424714
// Cuda compilation tools, release 13.0, V13.0.88
// Based on NVVM 20.0.0
//

.version 9.0
.target sm_100
.address_size 64

	// .globl	_Z46moe_align_block_size_small_batch_expert_kernelIiLi256EEvPKT_PiS3_S3_S3_iiiii
// _ZZ21_moe_align_block_sizeIiEvPKT_PiS3_S3_S3_iiiiiS3_iiiiiS3_E12temp_storage has been demoted
.global .align 1 .b8 _ZN34_INTERNAL_c840c7b0_4_k_cu_eddd50884cuda3std3__45__cpo5beginE[1];
.global .align 1 .b8 _ZN34_INTERNAL_c840c7b0_4_k_cu_eddd50884cuda3std3__45__cpo3endE[1];
.global .align 1 .b8 _ZN34_INTERNAL_c840c7b0_4_k_cu_eddd50884cuda3std3__45__cpo6cbeginE[1];
.global .align 1 .b8 _ZN34_INTERNAL_c840c7b0_4_k_cu_eddd50884cuda3std3__45__cpo4cendE[1];
.global .align 1 .b8 _ZN34_INTERNAL_c840c7b0_4_k_cu_eddd50884cuda3std3__45__cpo6rbeginE[1];
.global .align 1 .b8 _ZN34_INTERNAL_c840c7b0_4_k_cu_eddd50884cuda3std3__45__cpo4rendE[1];
.global .align 1 .b8 _ZN34_INTERNAL_c840c7b0_4_k_cu_eddd50884cuda3std3__45__cpo7crbeginE[1];
.global .align 1 .b8 _ZN34_INTERNAL_c840c7b0_4_k_cu_eddd50884cuda3std3__45__cpo5crendE[1];
.global .align 1 .b8 _ZN34_INTERNAL_c840c7b0_4_k_cu_eddd50884cuda3std3__436_GLOBAL__N__c840c7b0_4_k_cu_eddd50886ignoreE[1];
.global .align 1 .b8 _ZN34_INTERNAL_c840c7b0_4_k_cu_eddd50884cuda3std3__419piecewise_constructE[1];
.global .align 1 .b8 _ZN34_INTERNAL_c840c7b0_4_k_cu_eddd50884cuda3std3__48in_placeE[1];
.global .align 1 .b8 _ZN34_INTERNAL_c840c7b0_4_k_cu_eddd50884cuda3std3__420unreachable_sentinelE[1];
.global .align 1 .b8 _ZN34_INTERNAL_c840c7b0_4_k_cu_eddd50884cuda3std3__47nulloptE[1];
.global .align 1 .b8 _ZN34_INTERNAL_c840c7b0_4_k_cu_eddd50884cuda3std3__48unexpectE[1];
.global .align 1 .b8 _ZN34_INTERNAL_c840c7b0_4_k_cu_eddd50884cuda3std6ranges3__45__cpo4swapE[1];
.global .align 1 .b8 _ZN34_INTERNAL_c840c7b0_4_k_cu_eddd50884cuda3std6ranges3__45__cpo9iter_moveE[1];
.global .align 1 .b8 _ZN34_INTERNAL_c840c7b0_4_k_cu_eddd50884cuda3std6ranges3__45__cpo5beginE[1];
.global .align 1 .b8 _ZN34_INTERNAL_c840c7b0_4_k_cu_eddd50884cuda3std6ranges3__45__cpo3endE[1];
.global .align 1 .b8 _ZN34_INTERNAL_c840c7b0_4_k_cu_eddd50884cuda3std6ranges3__45__cpo6cbeginE[1];
.global .align 1 .b8 _ZN34_INTERNAL_c840c7b0_4_k_cu_eddd50884cuda3std6ranges3__45__cpo4cendE[1];
.global .align 1 .b8 _ZN34_INTERNAL_c840c7b0_4_k_cu_eddd50884cuda3std6ranges3__45__cpo7advanceE[1];
.global .align 1 .b8 _ZN34_INTERNAL_c840c7b0_4_k_cu_eddd50884cuda3std6ranges3__45__cpo9iter_swapE[1];
.global .align 1 .b8 _ZN34_INTERNAL_c840c7b0_4_k_cu_eddd50884cuda3std6ranges3__45__cpo4nextE[1];
.global .align 1 .b8 _ZN34_INTERNAL_c840c7b0_4_k_cu_eddd50884cuda3std6ranges3__45__cpo4prevE[1];
.global .align 1 .b8 _ZN34_INTERNAL_c840c7b0_4_k_cu_eddd50884cuda3std6ranges3__45__cpo4dataE[1];
.global .align 1 .b8 _ZN34_INTERNAL_c840c7b0_4_k_cu_eddd50884cuda3std6ranges3__45__cpo5cdataE[1];
.global .align 1 .b8 _ZN34_INTERNAL_c840c7b0_4_k_cu_eddd50884cuda3std6ranges3__45__cpo4sizeE[1];
.global .align 1 .b8 _ZN34_INTERNAL_c840c7b0_4_k_cu_eddd50884cuda3std6ranges3__45__cpo5ssizeE[1];
.global .align 1 .b8 _ZN34_INTERNAL_c840c7b0_4_k_cu_eddd50884cuda3std6ranges3__45__cpo8distanceE[1];
.global .align 1 .b8 _ZN34_INTERNAL_c840c7b0_4_k_cu_eddd50886thrust24THRUST_300001_SM_1000_NS6system6detail10sequential3seqE[1];
.global .align 1 .b8 _ZN34_INTERNAL_c840c7b0_4_k_cu_eddd50886thrust24THRUST_300001_SM_1000_NS12placeholders2_1E[1];
.global .align 1 .b8 _ZN34_INTERNAL_c840c7b0_4_k_cu_eddd50886thrust24THRUST_300001_SM_1000_NS12placeholders2_2E[1];
.global .align 1 .b8 _ZN34_INTERNAL_c840c7b0_4_k_cu_eddd50886thrust24THRUST_300001_SM_1000_NS12placeholders2_3E[1];
.global .align 1 .b8 _ZN34_INTERNAL_c840c7b0_4_k_cu_eddd50886thrust24THRUST_300001_SM_1000_NS12placeholders2_4E[1];
.global .align 1 .b8 _ZN34_INTERNAL_c840c7b0_4_k_cu_eddd50886thrust24THRUST_300001_SM_1000_NS12placeholders2_5E[1];
.global .align 1 .b8 _ZN34_INTERNAL_c840c7b0_4_k_cu_eddd50886thrust24THRUST_300001_SM_1000_NS12placeholders2_6E[1];
.global .align 1 .b8 _ZN34_INTERNAL_c840c7b0_4_k_cu_eddd50886thrust24THRUST_300001_SM_1000_NS12placeholders2_7E[1];
.global .align 1 .b8 _ZN34_INTERNAL_c840c7b0_4_k_cu_eddd50886thrust24THRUST_300001_SM_1000_NS12placeholders2_8E[1];
.global .align 1 .b8 _ZN34_INTERNAL_c840c7b0_4_k_cu_eddd50886thrust24THRUST_300001_SM_1000_NS12placeholders2_9E[1];
.global .align 1 .b8 _ZN34_INTERNAL_c840c7b0_4_k_cu_eddd50886thrust24THRUST_300001_SM_1000_NS12placeholders3_10E[1];
.extern .shared .align 16 .b8 shared_mem[];
.extern .shared .align 16 .b8 shared_counts[];

.visible .entry _Z46moe_align_block_size_small_batch_expert_kernelIiLi256EEvPKT_PiS3_S3_S3_iiiii(
	.param .u64 .ptr .align 1 _Z46moe_align_block_size_small_batch_expert_kernelIiLi256EEvPKT_PiS3_S3_S3_iiiii_param_0,
	.param .u64 .ptr .align 1 _Z46moe_align_block_size_small_batch_expert_kernelIiLi256EEvPKT_PiS3_S3_S3_iiiii_param_1,
	.param .u64 .ptr .align 1 _Z46moe_align_block_size_small_batch_expert_kernelIiLi256EEvPKT_PiS3_S3_S3_iiiii_param_2,
	.param .u64 .ptr .align 1 _Z46moe_align_block_size_small_batch_expert_kernelIiLi256EEvPKT_PiS3_S3_S3_iiiii_param_3,
	.param .u64 .ptr .align 1 _Z46moe_align_block_size_small_batch_expert_kernelIiLi256EEvPKT_PiS3_S3_S3_iiiii_param_4,
	.param .u32 _Z46moe_align_block_size_small_batch_expert_kernelIiLi256EEvPKT_PiS3_S3_S3_iiiii_param_5,
	.param .u32 _Z46moe_align_block_size_small_batch_expert_kernelIiLi256EEvPKT_PiS3_S3_S3_iiiii_param_6,
	.param .u32 _Z46moe_align_block_size_small_batch_expert_kernelIiLi256EEvPKT_PiS3_S3_S3_iiiii_param_7,
	.param .u32 _Z46moe_align_block_size_small_batch_expert_kernelIiLi256EEvPKT_PiS3_S3_S3_iiiii_param_8,
	.param .u32 _Z46moe_align_block_size_small_batch_expert_kernelIiLi256EEvPKT_PiS3_S3_S3_iiiii_param_9
)
{
	.reg .pred 	%p<55>;
	.reg .b32 	%r<401>;
	.reg .b64 	%rd<54>;

	ld.param.u64 	%rd13, [_Z46moe_align_block_size_small_batch_expert_kernelIiLi256EEvPKT_PiS3_S3_S3_iiiii_param_0];
	ld.param.u64 	%rd14, [_Z46moe_align_block_size_small_batch_expert_kernelIiLi256EEvPKT_PiS3_S3_S3_iiiii_param_1];
	ld.param.u64 	%rd15, [_Z46moe_align_block_size_small_batch_expert_kernelIiLi256EEvPKT_PiS3_S3_S3_iiiii_param_2];
	ld.param.u64 	%rd11, [_Z46moe_align_block_size_small_batch_expert_kernelIiLi256EEvPKT_PiS3_S3_S3_iiiii_param_3];
	ld.param.u64 	%rd12, [_Z46moe_align_block_size_small_batch_expert_kernelIiLi256EEvPKT_PiS3_S3_S3_iiiii_param_4];
	ld.param.u32 	%r118, [_Z46moe_align_block_size_small_batch_expert_kernelIiLi256EEvPKT_PiS3_S3_S3_iiiii_param_5];
	ld.param.u32 	%r119, [_Z46moe_align_block_size_small_batch_expert_kernelIiLi256EEvPKT_PiS3_S3_S3_iiiii_param_6];
	ld.param.u32 	%r120, [_Z46moe_align_block_size_small_batch_expert_kernelIiLi256EEvPKT_PiS3_S3_S3_iiiii_param_7];
	ld.param.u32 	%r121, [_Z46moe_align_block_size_small_batch_expert_kernelIiLi256EEvPKT_PiS3_S3_S3_iiiii_param_8];
	cvta.to.global.u64 	%rd1, %rd15;
	cvta.to.global.u64 	%rd2, %rd14;
	cvta.to.global.u64 	%rd3, %rd12;
	cvta.to.global.u64 	%rd4, %rd13;
	add.s32 	%r1, %r119, -1;
	add.s32 	%r122, %r1, %r121;
	div.s32 	%r2, %r122, %r119;
	mov.u32 	%r366, %tid.x;
	setp.gt.u32 	%p1, %r366, 255;
	@%p1 bra 	$L__BB0_15;
	setp.ge.s32 	%p46, %r366, %r121;
	@%p46 bra 	$L__BB0_14;
	not.b32 	%r360, %r366;
	add.s32 	%r361, %r121, %r360;
	shr.u32 	%r362, %r361, 8;
	add.s32 	%r4, %r362, 1;
	and.b32  	%r5, %r4, 15;
	setp.lt.u32 	%p47, %r361, 3840;
	@%p47 bra 	$L__BB0_5;
	and.b32  	%r363, %r4, 33554416;
	neg.s32 	%r364, %r363;
	mul.wide.u32 	%rd45, %r366, 4;
	add.s64 	%rd46, %rd45, %rd2;
	add.s64 	%rd52, %rd46, 8192;
$L__BB0_4:
	.pragma "nounroll";
	st.global.u32 	[%rd52+-8192], %r120;
	st.global.u32 	[%rd52+-7168], %r120;
	st.global.u32 	[%rd52+-6144], %r120;
	st.global.u32 	[%rd52+-5120], %r120;
	st.global.u32 	[%rd52+-4096], %r120;
	st.global.u32 	[%rd52+-3072], %r120;
	st.global.u32 	[%rd52+-2048], %r120;
	st.global.u32 	[%rd52+-1024], %r120;
	st.global.u32 	[%rd52], %r120;
	st.global.u32 	[%rd52+1024], %r120;
	st.global.u32 	[%rd52+2048], %r120;
	st.global.u32 	[%rd52+3072], %r120;
	st.global.u32 	[%rd52+4096], %r120;
	st.global.u32 	[%rd52+5120], %r120;
	st.global.u32 	[%rd52+6144], %r120;
	st.global.u32 	[%rd52+7168], %r120;
	add.s32 	%r366, %r366, 4096;
	add.s32 	%r364, %r364, 16;
	add.s64 	%rd52, %rd52, 16384;
	setp.ne.s32 	%p48, %r364, 0;
	@%p48 bra 	$L__BB0_4;
$L__BB0_5:
	setp.eq.s32 	%p49, %r5, 0;
	@%p49 bra 	$L__BB0_14;
	and.b32  	%r12, %r4, 7;
	setp.lt.u32 	%p50, %r5, 8;
	@%p50 bra 	$L__BB0_8;
	mul.wide.u32 	%rd47, %r366, 4;
	add.s64 	%rd48, %rd2, %rd47;
	st.global.u32 	[%rd48], %r120;
	st.global.u32 	[%rd48+1024], %r120;
	st.global.u32 	[%rd48+2048], %r120;
	st.global.u32 	[%rd48+3072], %r120;
	st.global.u32 	[%rd48+4096], %r120;
	st.global.u32 	[%rd48+5120], %r120;
	st.global.u32 	[%rd48+6144], %r120;
	st.global.u32 	[%rd48+7168], %r120;
	add.s32 	%r366, %r366, 2048;
$L__BB0_8:
	setp.eq.s32 	%p51, %r12, 0;
	@%p51 bra 	$L__BB0_14;
	and.b32  	%r15, %r4, 3;
	setp.lt.u32 	%p52, %r12, 4;
	@%p52 bra 	$L__BB0_11;
	mul.wide.u32 	%rd49, %r366, 4;
	add.s64 	%rd50, %rd2, %rd49;
	st.global.u32 	[%rd50], %r120;
	st.global.u32 	[%rd50+1024], %r120;
	st.global.u32 	[%rd50+2048], %r120;
	st.global.u32 	[%rd50+3072], %r120;
	add.s32 	%r366, %r366, 1024;
$L__BB0_11:
	setp.eq.s32 	%p53, %r15, 0;
	@%p53 bra 	$L__BB0_14;
	mul.wide.u32 	%rd51, %r366, 4;
	add.s64 	%rd53, %rd2, %rd51;
	neg.s32 	%r369, %r15;
$L__BB0_13:
	.pragma "nounroll";
	st.global.u32 	[%rd53], %r120;
	add.s64 	%rd53, %rd53, 1024;
	add.s32 	%r369, %r369, 1;
	setp.ne.s32 	%p54, %r369, 0;
	@%p54 bra 	$L__BB0_13;
$L__BB0_14:
	bar.sync 	0;
	bra.uni 	$L__BB0_75;
$L__BB0_15:
	add.s32 	%r400, %r366, -256;
	mov.u32 	%r22, %ntid.x;
	add.s32 	%r23, %r22, -256;
	shl.b32 	%r123, %r118, 2;
	mov.u32 	%r124, shared_mem;
	add.s32 	%r24, %r124, %r123;
	setp.lt.s32 	%p2, %r118, 1;
	@%p2 bra 	$L__BB0_28;
	add.s32 	%r126, %r366, -255;
	mul.lo.s32 	%r25, %r118, %r126;
	and.b32  	%r26, %r118, 15;
	setp.lt.u32 	%p3, %r118, 16;
	mov.b32 	%r370, 0;
	@%p3 bra 	$L__BB0_19;
	and.b32  	%r370, %r118, 2147483632;
	neg.s32 	%r377, %r370;
	shl.b32 	%r127, %r366, 2;
	add.s32 	%r128, %r127, -1016;
	mad.lo.s32 	%r130, %r118, %r128, %r124;
	add.s32 	%r376, %r130, 32;
$L__BB0_18:
	.pragma "nounroll";
	mov.b32 	%r131, 0;
	st.shared.u32 	[%r376+-28], %r131;
	st.shared.u32 	[%r376+-24], %r131;
	st.shared.u32 	[%r376+-20], %r131;
	st.shared.u32 	[%r376+-16], %r131;
	st.shared.u32 	[%r376+-12], %r131;
	st.shared.u32 	[%r376+-8], %r131;
	st.shared.u32 	[%r376+-4], %r131;
	st.shared.u32 	[%r376], %r131;
	st.shared.u32 	[%r376+4], %r131;
	st.shared.u32 	[%r376+8], %r131;
	st.shared.u32 	[%r376+12], %r131;
	st.shared.u32 	[%r376+16], %r131;
	st.shared.u32 	[%r376+20], %r131;
	st.shared.u32 	[%r376+24], %r131;
	st.shared.u32 	[%r376+28], %r131;
	st.shared.u32 	[%r376+32], %r131;
	add.s32 	%r377, %r377, 16;
	add.s32 	%r376, %r376, 64;
	setp.eq.s32 	%p4, %r377, 0;
	@%p4 bra 	$L__BB0_19;
	bra.uni 	$L__BB0_18;
$L__BB0_19:
	setp.eq.s32 	%p5, %r26, 0;
	@%p5 bra 	$L__BB0_28;
	and.b32  	%r31, %r118, 7;
	setp.lt.u32 	%p6, %r26, 8;
	@%p6 bra 	$L__BB0_22;
	add.s32 	%r132, %r370, %r25;
	shl.b32 	%r133, %r132, 2;
	add.s32 	%r134, %r24, %r133;
	mov.b32 	%r135, 0;
	st.shared.u32 	[%r134+4], %r135;
	st.shared.u32 	[%r134+8], %r135;
	st.shared.u32 	[%r134+12], %r135;
	st.shared.u32 	[%r134+16], %r135;
	st.shared.u32 	[%r134+20], %r135;
	st.shared.u32 	[%r134+24], %r135;
	st.shared.u32 	[%r134+28], %r135;
	st.shared.u32 	[%r134+32], %r135;
	add.s32 	%r370, %r370, 8;
$L__BB0_22:
	setp.eq.s32 	%p7, %r31, 0;
	@%p7 bra 	$L__BB0_28;
	and.b32  	%r34, %r118, 3;
	setp.lt.u32 	%p8, %r31, 4;
	@%p8 bra 	$L__BB0_25;
	add.s32 	%r136, %r370, %r25;
	shl.b32 	%r137, %r136, 2;
	add.s32 	%r138, %r24, %r137;
	mov.b32 	%r139, 0;
	st.shared.u32 	[%r138+4], %r139;
	st.shared.u32 	[%r138+8], %r139;
	st.shared.u32 	[%r138+12], %r139;
	st.shared.u32 	[%r138+16], %r139;
	add.s32 	%r370, %r370, 4;
$L__BB0_25:
	setp.eq.s32 	%p9, %r34, 0;
	@%p9 bra 	$L__BB0_28;
	shl.b32 	%r140, %r366, 2;
	add.s32 	%r141, %r140, -1016;
	shl.b32 	%r142, %r370, 2;
	mad.lo.s32 	%r143, %r118, %r141, %r142;
	add.s32 	%r145, %r143, %r124;
	add.s32 	%r374, %r145, 4;
	neg.s32 	%r373, %r34;
$L__BB0_27:
	.pragma "nounroll";
	mov.b32 	%r146, 0;
	st.shared.u32 	[%r374], %r146;
	add.s32 	%r374, %r374, 4;
	add.s32 	%r373, %r373, 1;
	setp.ne.s32 	%p10, %r373, 0;
	@%p10 bra 	$L__BB0_27;
$L__BB0_28:
	setp.ge.s32 	%p11, %r400, %r120;
	@%p11 bra 	$L__BB0_35;
	setp.eq.s64 	%p12, %rd12, 0;
	add.s32 	%r147, %r366, -255;
	mul.lo.s32 	%r43, %r118, %r147;
	mov.u32 	%r378, %r400;
	@%p12 bra 	$L__BB0_30;
	bra.uni 	$L__BB0_32;
$L__BB0_30:
	mov.u32 	%r375, %r400;
$L__BB0_31:
	mul.wide.s32 	%rd20, %r375, 4;
	add.s64 	%rd21, %rd4, %rd20;
	ld.global.nc.u32 	%r154, [%rd21];
	add.s32 	%r155, %r154, %r43;
	shl.b32 	%r156, %r155, 2;
	add.s32 	%r157, %r24, %r156;
	ld.shared.u32 	%r158, [%r157+4];
	add.s32 	%r159, %r158, 1;
	st.shared.u32 	[%r157+4], %r159;
	add.s32 	%r375, %r375, %r23;
	setp.lt.s32 	%p15, %r375, %r120;
	@%p15 bra 	$L__BB0_31;
	bra.uni 	$L__BB0_35;
$L__BB0_32:
	mul.wide.s32 	%rd16, %r378, 4;
	add.s64 	%rd17, %rd4, %rd16;
	ld.global.nc.u32 	%r148, [%rd17];
	mul.wide.s32 	%rd18, %r148, 4;
	add.s64 	%rd19, %rd3, %rd18;
	ld.global.nc.u32 	%r51, [%rd19];
	setp.eq.s32 	%p13, %r51, -1;
	@%p13 bra 	$L__BB0_34;
	add.s32 	%r149, %r51, %r43;
	shl.b32 	%r150, %r149, 2;
	add.s32 	%r151, %r24, %r150;
	ld.shared.u32 	%r152, [%r151+4];
	add.s32 	%r153, %r152, 1;
	st.shared.u32 	[%r151+4], %r153;
$L__BB0_34:
	add.s32 	%r378, %r378, %r23;
	setp.lt.s32 	%p14, %r378, %r120;
	@%p14 bra 	$L__BB0_32;
$L__BB0_35:
	bar.sync 	0;
	setp.ge.s32 	%p16, %r400, %r118;
	@%p16 bra 	$L__BB0_44;
	shl.b32 	%r160, %r366, 2;
	add.s32 	%r161, %r24, %r160;
	mov.b32 	%r162, 0;
	st.shared.u32 	[%r161+-1020], %r162;
	setp.lt.u32 	%p17, %r22, 257;
	@%p17 bra 	$L__BB0_44;
	add.s32 	%r164, %r22, -257;
	and.b32  	%r53, %r22, 3;
	setp.lt.u32 	%p18, %r164, 3;
	mov.b32 	%r383, 1;
	@%p18 bra 	$L__BB0_41;
	and.b32  	%r166, %r23, -4;
	neg.s32 	%r382, %r166;
	add.s32 	%r168, %r160, %r123;
	add.s32 	%r170, %r168, %r124;
	add.s32 	%r380, %r170, -1020;
	shl.b32 	%r57, %r118, 4;
	ld.shared.u32 	%r379, [%r170+-1020];
	mov.b32 	%r381, 0;
$L__BB0_39:
	add.s32 	%r171, %r380, %r123;
	ld.shared.u32 	%r172, [%r171];
	add.s32 	%r173, %r172, %r379;
	st.shared.u32 	[%r171], %r173;
	add.s32 	%r174, %r171, %r123;
	ld.shared.u32 	%r175, [%r174];
	add.s32 	%r176, %r175, %r173;
	st.shared.u32 	[%r174], %r176;
	add.s32 	%r177, %r174, %r123;
	ld.shared.u32 	%r178, [%r177];
	add.s32 	%r179, %r178, %r176;
	st.shared.u32 	[%r177], %r179;
	add.s32 	%r180, %r177, %r123;
	ld.shared.u32 	%r181, [%r180];
	add.s32 	%r379, %r181, %r179;
	st.shared.u32 	[%r180], %r379;
	add.s32 	%r382, %r382, 4;
	add.s32 	%r381, %r381, 4;
	add.s32 	%r380, %r380, %r57;
	setp.ne.s32 	%p19, %r382, 0;
	@%p19 bra 	$L__BB0_39;
	add.s32 	%r383, %r381, 1;
$L__BB0_41:
	setp.eq.s32 	%p20, %r53, 0;
	@%p20 bra 	$L__BB0_44;
	mul.lo.s32 	%r182, %r383, %r118;
	shl.b32 	%r69, %r182, 2;
	shl.b32 	%r183, %r366, 2;
	mov.u32 	%r184, shared_mem;
	add.s32 	%r185, %r183, %r184;
	add.s32 	%r385, %r185, -1020;
	shl.b32 	%r186, %r383, 2;
	add.s32 	%r187, %r186, 4;
	mul.lo.s32 	%r72, %r118, %r187;
	neg.s32 	%r384, %r53;
$L__BB0_43:
	.pragma "nounroll";
	add.s32 	%r188, %r385, %r69;
	ld.shared.u32 	%r189, [%r188];
	add.s32 	%r190, %r385, %r72;
	ld.shared.u32 	%r191, [%r190];
	add.s32 	%r192, %r191, %r189;
	st.shared.u32 	[%r190], %r192;
	add.s32 	%r385, %r385, %r123;
	add.s32 	%r384, %r384, 1;
	setp.ne.s32 	%p21, %r384, 0;
	@%p21 bra 	$L__BB0_43;
$L__BB0_44:
	bar.sync 	0;
	setp.ne.s32 	%p22, %r400, 0;
	@%p22 bra 	$L__BB0_59;
	mov.b32 	%r193, 0;
	st.shared.u32 	[shared_mem], %r193;
	setp.lt.s32 	%p23, %r118, 1;
	@%p23 bra 	$L__BB0_58;
	mul.lo.s32 	%r78, %r118, %r23;
	and.b32  	%r79, %r118, 7;
	setp.lt.u32 	%p24, %r118, 8;
	mov.b32 	%r392, 1;
	mov.b32 	%r390, 0;
	@%p24 bra 	$L__BB0_50;
	and.b32  	%r198, %r118, 2147483640;
	neg.s32 	%r388, %r198;
	shl.b32 	%r199, %r22, 2;
	add.s32 	%r200, %r199, -1020;
	mul.lo.s32 	%r81, %r118, %r200;
	mov.u32 	%r201, shared_mem;
	add.s32 	%r386, %r201, 16;
	mov.b32 	%r387, 0;
	mov.u32 	%r390, %r387;
$L__BB0_48:
	.pragma "nounroll";
	add.s32 	%r202, %r386, %r81;
	ld.shared.u32 	%r203, [%r202+-12];
	add.s32 	%r205, %r1, %r203;
	rem.s32 	%r206, %r205, %r119;
	sub.s32 	%r207, %r390, %r206;
	add.s32 	%r208, %r207, %r205;
	st.shared.u32 	[%r386+-12], %r208;
	ld.shared.u32 	%r209, [%r202+-8];
	add.s32 	%r211, %r1, %r209;
	rem.s32 	%r212, %r211, %r119;
	sub.s32 	%r213, %r208, %r212;
	add.s32 	%r214, %r213, %r211;
	st.shared.u32 	[%r386+-8], %r214;
	ld.shared.u32 	%r215, [%r202+-4];
	add.s32 	%r217, %r1, %r215;
	rem.s32 	%r218, %r217, %r119;
	sub.s32 	%r219, %r214, %r218;
	add.s32 	%r220, %r219, %r217;
	st.shared.u32 	[%r386+-4], %r220;
	ld.shared.u32 	%r221, [%r202];
	add.s32 	%r223, %r1, %r221;
	rem.s32 	%r224, %r223, %r119;
	sub.s32 	%r225, %r220, %r224;
	add.s32 	%r226, %r225, %r223;
	st.shared.u32 	[%r386], %r226;
	ld.shared.u32 	%r227, [%r202+4];
	add.s32 	%r229, %r1, %r227;
	rem.s32 	%r230, %r229, %r119;
	sub.s32 	%r231, %r226, %r230;
	add.s32 	%r232, %r231, %r229;
	st.shared.u32 	[%r386+4], %r232;
	ld.shared.u32 	%r233, [%r202+8];
	add.s32 	%r235, %r1, %r233;
	rem.s32 	%r236, %r235, %r119;
	sub.s32 	%r237, %r232, %r236;
	add.s32 	%r238, %r237, %r235;
	st.shared.u32 	[%r386+8], %r238;
	ld.shared.u32 	%r239, [%r202+12];
	add.s32 	%r241, %r1, %r239;
	rem.s32 	%r242, %r241, %r119;
	sub.s32 	%r243, %r238, %r242;
	add.s32 	%r244, %r243, %r241;
	st.shared.u32 	[%r386+12], %r244;
	ld.shared.u32 	%r245, [%r202+16];
	add.s32 	%r247, %r1, %r245;
	rem.s32 	%r248, %r247, %r119;
	sub.s32 	%r249, %r244, %r248;
	add.s32 	%r390, %r249, %r247;
	st.shared.u32 	[%r386+16], %r390;
	add.s32 	%r388, %r388, 8;
	add.s32 	%r387, %r387, 8;
	add.s32 	%r386, %r386, 32;
	setp.ne.s32 	%p25, %r388, 0;
	@%p25 bra 	$L__BB0_48;
	add.s32 	%r392, %r387, 1;
$L__BB0_50:
	setp.eq.s32 	%p26, %r79, 0;
	@%p26 bra 	$L__BB0_58;
	and.b32  	%r93, %r118, 3;
	setp.lt.u32 	%p27, %r79, 4;
	@%p27 bra 	$L__BB0_53;
	add.s32 	%r250, %r392, %r78;
	shl.b32 	%r251, %r250, 2;
	add.s32 	%r252, %r24, %r251;
	ld.shared.u32 	%r253, [%r252];
	add.s32 	%r255, %r1, %r253;
	rem.s32 	%r256, %r255, %r119;
	sub.s32 	%r257, %r390, %r256;
	add.s32 	%r258, %r257, %r255;
	shl.b32 	%r259, %r392, 2;
	mov.u32 	%r260, shared_mem;
	add.s32 	%r261, %r260, %r259;
	st.shared.u32 	[%r261], %r258;
	ld.shared.u32 	%r262, [%r252+4];
	add.s32 	%r264, %r1, %r262;
	rem.s32 	%r265, %r264, %r119;
	sub.s32 	%r266, %r258, %r265;
	add.s32 	%r267, %r266, %r264;
	st.shared.u32 	[%r261+4], %r267;
	ld.shared.u32 	%r268, [%r252+8];
	add.s32 	%r270, %r1, %r268;
	rem.s32 	%r271, %r270, %r119;
	sub.s32 	%r272, %r267, %r271;
	add.s32 	%r273, %r272, %r270;
	st.shared.u32 	[%r261+8], %r273;
	ld.shared.u32 	%r274, [%r252+12];
	add.s32 	%r276, %r1, %r274;
	rem.s32 	%r277, %r276, %r119;
	sub.s32 	%r278, %r273, %r277;
	add.s32 	%r279, %r278, %r276;
	st.shared.u32 	[%r261+12], %r279;
	add.s32 	%r392, %r392, 4;
$L__BB0_53:
	setp.eq.s32 	%p28, %r93, 0;
	@%p28 bra 	$L__BB0_58;
	setp.eq.s32 	%p29, %r93, 1;
	@%p29 bra 	$L__BB0_56;
	shl.b32 	%r280, %r392, 2;
	mov.u32 	%r281, shared_mem;
	add.s32 	%r282, %r281, %r280;
	ld.shared.u32 	%r283, [%r282+-4];
	add.s32 	%r284, %r392, %r78;
	shl.b32 	%r285, %r284, 2;
	add.s32 	%r286, %r24, %r285;
	ld.shared.u32 	%r287, [%r286];
	add.s32 	%r289, %r1, %r287;
	rem.s32 	%r290, %r289, %r119;
	sub.s32 	%r291, %r283, %r290;
	add.s32 	%r292, %r291, %r289;
	st.shared.u32 	[%r282], %r292;
	ld.shared.u32 	%r293, [%r286+4];
	add.s32 	%r295, %r1, %r293;
	rem.s32 	%r296, %r295, %r119;
	sub.s32 	%r297, %r292, %r296;
	add.s32 	%r298, %r297, %r295;
	st.shared.u32 	[%r282+4], %r298;
	add.s32 	%r392, %r392, 2;
$L__BB0_56:
	and.b32  	%r299, %r118, 1;
	setp.eq.b32 	%p30, %r299, 1;
	not.pred 	%p31, %p30;
	@%p31 bra 	$L__BB0_58;
	shl.b32 	%r300, %r392, 2;
	mov.u32 	%r301, shared_mem;
	add.s32 	%r302, %r301, %r300;
	ld.shared.u32 	%r303, [%r302+-4];
	add.s32 	%r304, %r392, %r78;
	shl.b32 	%r305, %r304, 2;
	add.s32 	%r306, %r24, %r305;
	ld.shared.u32 	%r307, [%r306];
	add.s32 	%r309, %r1, %r307;
	rem.s32 	%r310, %r309, %r119;
	sub.s32 	%r311, %r303, %r310;
	add.s32 	%r312, %r311, %r309;
	st.shared.u32 	[%r302], %r312;
$L__BB0_58:
	ld.shared.u32 	%r313, [%r24];
	cvta.to.global.u64 	%rd22, %rd11;
	st.global.u32 	[%rd22], %r313;
$L__BB0_59:
	setp.ge.s32 	%p32, %r400, %r118;
	bar.sync 	0;
	@%p32 bra 	$L__BB0_66;
	shl.b32 	%r314, %r366, 2;
	mov.u32 	%r315, shared_mem;
	add.s32 	%r316, %r315, %r314;
	ld.shared.u32 	%r396, [%r316+-1024];
	ld.shared.u32 	%r99, [%r316+-1020];
	setp.ge.s32 	%p33, %r396, %r99;
	@%p33 bra 	$L__BB0_66;
	add.s32 	%r317, %r396, %r119;
	max.s32 	%r318, %r99, %r317;
	setp.lt.s32 	%p34, %r317, %r99;
	selp.u32 	%r319, 1, 0, %p34;
	add.s32 	%r320, %r317, %r319;
	sub.s32 	%r321, %r318, %r320;
	max.u32 	%r322, %r119, 1;
	div.u32 	%r323, %r321, %r322;
	add.s32 	%r100, %r323, %r319;
	and.b32  	%r324, %r100, 3;
	setp.eq.s32 	%p35, %r324, 3;
	@%p35 bra 	$L__BB0_64;
	add.s32 	%r325, %r100, 1;
	and.b32  	%r326, %r325, 3;
	neg.s32 	%r394, %r326;
$L__BB0_63:
	.pragma "nounroll";
	div.s32 	%r327, %r396, %r119;
	mul.wide.s32 	%rd23, %r327, 4;
	add.s64 	%rd24, %rd1, %rd23;
	st.global.u32 	[%rd24], %r400;
	add.s32 	%r396, %r396, %r119;
	add.s32 	%r394, %r394, 1;
	setp.ne.s32 	%p36, %r394, 0;
	@%p36 bra 	$L__BB0_63;
$L__BB0_64:
	setp.lt.u32 	%p37, %r100, 3;
	@%p37 bra 	$L__BB0_66;
$L__BB0_65:
	div.s32 	%r328, %r396, %r119;
	mul.wide.s32 	%rd25, %r328, 4;
	add.s64 	%rd26, %rd1, %rd25;
	st.global.u32 	[%rd26], %r400;
	add.s32 	%r329, %r396, %r119;
	div.s32 	%r330, %r329, %r119;
	mul.wide.s32 	%rd27, %r330, 4;
	add.s64 	%rd28, %rd1, %rd27;
	st.global.u32 	[%rd28], %r400;
	add.s32 	%r331, %r329, %r119;
	div.s32 	%r332, %r331, %r119;
	mul.wide.s32 	%rd29, %r332, 4;
	add.s64 	%rd30, %rd1, %rd29;
	st.global.u32 	[%rd30], %r400;
	add.s32 	%r333, %r331, %r119;
	div.s32 	%r334, %r333, %r119;
	mul.wide.s32 	%rd31, %r334, 4;
	add.s64 	%rd32, %rd1, %rd31;
	st.global.u32 	[%rd32], %r400;
	add.s32 	%r396, %r333, %r119;
	setp.lt.s32 	%p38, %r396, %r99;
	@%p38 bra 	$L__BB0_65;
$L__BB0_66:
	ld.shared.u32 	%r335, [%r24];
	div.s32 	%r336, %r335, %r119;
	add.s32 	%r399, %r336, %r400;
	setp.ge.s32 	%p39, %r399, %r2;
	@%p39 bra 	$L__BB0_67;
	bra.uni 	$L__BB0_71;
$L__BB0_67:
	setp.ge.s32 	%p41, %r400, %r120;
	@%p41 bra 	$L__BB0_75;
	setp.eq.s64 	%p42, %rd12, 0;
	mul.lo.s32 	%r110, %r118, %r400;
	@%p42 bra 	$L__BB0_69;
	bra.uni 	$L__BB0_72;
$L__BB0_69:
	mov.u32 	%r355, shared_mem;
$L__BB0_70:
	mul.wide.s32 	%rd41, %r400, 4;
	add.s64 	%rd42, %rd4, %rd41;
	ld.global.nc.u32 	%r349, [%rd42];
	add.s32 	%r350, %r349, %r110;
	shl.b32 	%r351, %r350, 2;
	add.s32 	%r352, %r24, %r351;
	ld.shared.u32 	%r353, [%r352+4];
	shl.b32 	%r354, %r349, 2;
	add.s32 	%r356, %r355, %r354;
	ld.shared.u32 	%r357, [%r356];
	add.s32 	%r358, %r357, %r353;
	mul.wide.s32 	%rd43, %r358, 4;
	add.s64 	%rd44, %rd2, %rd43;
	st.global.u32 	[%rd44], %r400;
	add.s32 	%r359, %r353, 1;
	st.shared.u32 	[%r352+4], %r359;
	add.s32 	%r400, %r400, %r23;
	setp.lt.s32 	%p45, %r400, %r120;
	@%p45 bra 	$L__BB0_70;
	bra.uni 	$L__BB0_75;
$L__BB0_71:
	mul.wide.s32 	%rd33, %r399, 4;
	add.s64 	%rd34, %rd1, %rd33;
	mov.b32 	%r337, 0;
	st.global.u32 	[%rd34], %r337;
	add.s32 	%r399, %r399, %r23;
	setp.lt.s32 	%p40, %r399, %r2;
	@%p40 bra 	$L__BB0_71;
	bra.uni 	$L__BB0_67;
$L__BB0_72:
	mul.wide.s32 	%rd35, %r400, 4;
	add.s64 	%rd36, %rd4, %rd35;
	ld.global.nc.u32 	%r338, [%rd36];
	mul.wide.s32 	%rd37, %r338, 4;
	add.s64 	%rd38, %rd3, %rd37;
	ld.global.nc.u32 	%r116, [%rd38];
	setp.eq.s32 	%p43, %r116, -1;
	@%p43 bra 	$L__BB0_74;
	add.s32 	%r339, %r116, %r110;
	shl.b32 	%r340, %r339, 2;
	add.s32 	%r341, %r24, %r340;
	ld.shared.u32 	%r342, [%r341+4];
	shl.b32 	%r343, %r116, 2;
	mov.u32 	%r344, shared_mem;
	add.s32 	%r345, %r344, %r343;
	ld.shared.u32 	%r346, [%r345];
	add.s32 	%r347, %r346, %r342;
	mul.wide.s32 	%rd39, %r347, 4;
	add.s64 	%rd40, %rd2, %rd39;
	st.global.u32 	[%rd40], %r400;
	add.s32 	%r348, %r342, 1;
	st.shared.u32 	[%r341+4], %r348;
$L__BB0_74:
	add.s32 	%r400, %r400, %r23;
	setp.lt.s32 	%p44, %r400, %r120;
	@%p44 bra 	$L__BB0_72;
$L__BB0_75:
	ret;

}
	// .globl	_Z27moe_align_block_size_kernelIiEvPKT_PiS3_S3_S3_iiiiiS3_ii
.visible .entry _Z27moe_align_block_size_kernelIiEvPKT_PiS3_S3_S3_iiiiiS3_ii(
	.param .u64 .ptr .align 1 _Z27moe_align_block_size_kernelIiEvPKT_PiS3_S3_S3_iiiiiS3_ii_param_0,
	.param .u64 .ptr .align 1 _Z27moe_align_block_size_kernelIiEvPKT_PiS3_S3_S3_iiiiiS3_ii_param_1,
	.param .u64 .ptr .align 1 _Z27moe_align_block_size_kernelIiEvPKT_PiS3_S3_S3_iiiiiS3_ii_param_2,
	.param .u64 .ptr .align 1 _Z27moe_align_block_size_kernelIiEvPKT_PiS3_S3_S3_iiiiiS3_ii_param_3,
	.param .u64 .ptr .align 1 _Z27moe_align_block_size_kernelIiEvPKT_PiS3_S3_S3_iiiiiS3_ii_param_4,
	.param .u32 _Z27moe_align_block_size_kernelIiEvPKT_PiS3_S3_S3_iiiiiS3_ii_param_5,
	.param .u32 _Z27moe_align_block_size_kernelIiEvPKT_PiS3_S3_S3_iiiiiS3_ii_param_6,
	.param .u32 _Z27moe_align_block_size_kernelIiEvPKT_PiS3_S3_S3_iiiiiS3_ii_param_7,
	.param .u32 _Z27moe_align_block_size_kernelIiEvPKT_PiS3_S3_S3_iiiiiS3_ii_param_8,
	.param .u32 _Z27moe_align_block_size_kernelIiEvPKT_PiS3_S3_S3_iiiiiS3_ii_param_9,
	.param .u64 .ptr .align 1 _Z27moe_align_block_size_kernelIiEvPKT_PiS3_S3_S3_iiiiiS3_ii_param_10,
	.param .u32 _Z27moe_align_block_size_kernelIiEvPKT_PiS3_S3_S3_iiiiiS3_ii_param_11,
	.param .u32 _Z27moe_align_block_size_kernelIiEvPKT_PiS3_S3_S3_iiiiiS3_ii_param_12
)
{
	.reg .pred 	%p<69>;
	.reg .b32 	%r<432>;
	.reg .b64 	%rd<72>;
	// demoted variable
	.shared .align 16 .b8 _ZZ21_moe_align_block_sizeIiEvPKT_PiS3_S3_S3_iiiiiS3_iiiiiS3_E12temp_storage[4256];
	ld.param.u64 	%rd20, [_Z27moe_align_block_size_kernelIiEvPKT_PiS3_S3_S3_iiiiiS3_ii_param_0];
	ld.param.u64 	%rd15, [_Z27moe_align_block_size_kernelIiEvPKT_PiS3_S3_S3_iiiiiS3_ii_param_1];
	ld.param.u64 	%rd18, [_Z27moe_align_block_size_kernelIiEvPKT_PiS3_S3_S3_iiiiiS3_ii_param_4];
	ld.param.u32 	%r84, [_Z27moe_align_block_size_kernelIiEvPKT_PiS3_S3_S3_iiiiiS3_ii_param_6];
	ld.param.u32 	%r85, [_Z27moe_align_block_size_kernelIiEvPKT_PiS3_S3_S3_iiiiiS3_ii_param_7];
	ld.param.u32 	%r86, [_Z27moe_align_block_size_kernelIiEvPKT_PiS3_S3_S3_iiiiiS3_ii_param_8];
	ld.param.u32 	%r87, [_Z27moe_align_block_size_kernelIiEvPKT_PiS3_S3_S3_iiiiiS3_ii_param_9];
	ld.param.u32 	%r88, [_Z27moe_align_block_size_kernelIiEvPKT_PiS3_S3_S3_iiiiiS3_ii_param_11];
	cvta.to.global.u64 	%rd1, %rd18;
	cvta.to.global.u64 	%rd2, %rd20;
	add.s32 	%r1, %r86, -1;
	add.s32 	%r89, %r1, %r88;
	div.s32 	%r2, %r89, %r86;
	mov.u32 	%r90, %ctaid.x;
	and.b32  	%r91, %r90, 1;
	setp.eq.b32 	%p1, %r91, 1;
	not.pred 	%p2, %p1;
	@%p2 bra 	$L__BB1_4;
	mov.u32 	%r415, %tid.x;
	setp.ge.s32 	%p3, %r415, %r88;
	@%p3 bra 	$L__BB1_102;
	mov.u32 	%r4, %ntid.x;
	cvta.to.global.u64 	%rd3, %rd15;
$L__BB1_3:
	mul.wide.s32 	%rd21, %r415, 4;
	add.s64 	%rd22, %rd3, %rd21;
	st.global.u32 	[%rd22], %r87;
	add.s32 	%r415, %r415, %r4;
	setp.lt.s32 	%p4, %r415, %r88;
	@%p4 bra 	$L__BB1_3;
	bra.uni 	$L__BB1_102;
$L__BB1_4:
	mov.u32 	%r7, %tid.x;
	shr.u32 	%r8, %r7, 5;
	mul.lo.s32 	%r9, %r85, %r8;
	setp.lt.s32 	%p5, %r85, 1;
	@%p5 bra 	$L__BB1_45;
	and.b32  	%r10, %r85, 7;
	setp.lt.u32 	%p6, %r85, 8;
	mov.b32 	%r418, 0;
	@%p6 bra 	$L__BB1_24;
	and.b32  	%r418, %r85, 2147483640;
	mov.b32 	%r416, 0;
	mov.u32 	%r95, shared_counts;
$L__BB1_7:
	.pragma "nounroll";
	add.s32 	%r13, %r416, %r9;
	setp.ge.s32 	%p7, %r13, %r84;
	shl.b32 	%r94, %r13, 2;
	add.s32 	%r14, %r95, %r94;
	@%p7 bra 	$L__BB1_9;
	mov.b32 	%r96, 0;
	st.shared.u32 	[%r14], %r96;
$L__BB1_9:
	add.s32 	%r97, %r13, 1;
	setp.ge.s32 	%p8, %r97, %r84;
	@%p8 bra 	$L__BB1_11;
	mov.b32 	%r98, 0;
	st.shared.u32 	[%r14+4], %r98;
$L__BB1_11:
	add.s32 	%r99, %r13, 2;
	setp.ge.s32 	%p9, %r99, %r84;
	@%p9 bra 	$L__BB1_13;
	mov.b32 	%r100, 0;
	st.shared.u32 	[%r14+8], %r100;
$L__BB1_13:
	add.s32 	%r101, %r13, 3;
	setp.ge.s32 	%p10, %r101, %r84;
	@%p10 bra 	$L__BB1_15;
	mov.b32 	%r102, 0;
	st.shared.u32 	[%r14+12], %r102;
$L__BB1_15:
	add.s32 	%r103, %r13, 4;
	setp.ge.s32 	%p11, %r103, %r84;
	@%p11 bra 	$L__BB1_17;
	mov.b32 	%r104, 0;
	st.shared.u32 	[%r14+16], %r104;
$L__BB1_17:
	add.s32 	%r105, %r13, 5;
	setp.ge.s32 	%p12, %r105, %r84;
	@%p12 bra 	$L__BB1_19;
	mov.b32 	%r106, 0;
	st.shared.u32 	[%r14+20], %r106;
$L__BB1_19:
	add.s32 	%r107, %r13, 6;
	setp.ge.s32 	%p13, %r107, %r84;
	@%p13 bra 	$L__BB1_21;
	mov.b32 	%r108, 0;
	st.shared.u32 	[%r14+24], %r108;
$L__BB1_21:
	add.s32 	%r109, %r13, 7;
	setp.ge.s32 	%p14, %r109, %r84;
	@%p14 bra 	$L__BB1_23;
	mov.b32 	%r110, 0;
	st.shared.u32 	[%r14+28], %r110;
$L__BB1_23:
	add.s32 	%r416, %r416, 8;
	setp.ne.s32 	%p15, %r416, %r418;
	@%p15 bra 	$L__BB1_7;
$L__BB1_24:
	setp.eq.s32 	%p16, %r10, 0;
	@%p16 bra 	$L__BB1_45;
	and.b32  	%r17, %r85, 3;
	setp.lt.u32 	%p17, %r10, 4;
	@%p17 bra 	$L__BB1_35;
	add.s32 	%r18, %r418, %r9;
	setp.ge.s32 	%p18, %r18, %r84;
	shl.b32 	%r111, %r18, 2;
	mov.u32 	%r112, shared_counts;
	add.s32 	%r19, %r112, %r111;
	@%p18 bra 	$L__BB1_28;
	mov.b32 	%r113, 0;
	st.shared.u32 	[%r19], %r113;
$L__BB1_28:
	add.s32 	%r114, %r18, 1;
	setp.ge.s32 	%p19, %r114, %r84;
	@%p19 bra 	$L__BB1_30;
	mov.b32 	%r115, 0;
	st.shared.u32 	[%r19+4], %r115;
$L__BB1_30:
	add.s32 	%r116, %r18, 2;
	setp.ge.s32 	%p20, %r116, %r84;
	@%p20 bra 	$L__BB1_32;
	mov.b32 	%r117, 0;
	st.shared.u32 	[%r19+8], %r117;
$L__BB1_32:
	add.s32 	%r118, %r18, 3;
	setp.ge.s32 	%p21, %r118, %r84;
	@%p21 bra 	$L__BB1_34;
	mov.b32 	%r119, 0;
	st.shared.u32 	[%r19+12], %r119;
$L__BB1_34:
	add.s32 	%r418, %r418, 4;
$L__BB1_35:
	setp.eq.s32 	%p22, %r17, 0;
	@%p22 bra 	$L__BB1_45;
	setp.eq.s32 	%p23, %r17, 1;
	@%p23 bra 	$L__BB1_42;
	add.s32 	%r22, %r418, %r9;
	setp.ge.s32 	%p24, %r22, %r84;
	shl.b32 	%r120, %r22, 2;
	mov.u32 	%r121, shared_counts;
	add.s32 	%r23, %r121, %r120;
	@%p24 bra 	$L__BB1_39;
	mov.b32 	%r122, 0;
	st.shared.u32 	[%r23], %r122;
$L__BB1_39:
	add.s32 	%r123, %r22, 1;
	setp.ge.s32 	%p25, %r123, %r84;
	@%p25 bra 	$L__BB1_41;
	mov.b32 	%r124, 0;
	st.shared.u32 	[%r23+4], %r124;
$L__BB1_41:
	add.s32 	%r418, %r418, 2;
$L__BB1_42:
	and.b32  	%r125, %r85, 1;
	setp.eq.b32 	%p26, %r125, 1;
	not.pred 	%p27, %p26;
	@%p27 bra 	$L__BB1_45;
	add.s32 	%r26, %r418, %r9;
	setp.ge.s32 	%p28, %r26, %r84;
	@%p28 bra 	$L__BB1_45;
	shl.b32 	%r126, %r26, 2;
	mov.u32 	%r127, shared_counts;
	add.s32 	%r128, %r127, %r126;
	mov.b32 	%r129, 0;
	st.shared.u32 	[%r128], %r129;
$L__BB1_45:
	bar.sync 	0;
	mov.u32 	%r27, %ntid.x;
	setp.ge.s32 	%p29, %r7, %r87;
	@%p29 bra 	$L__BB1_84;
	setp.ne.s64 	%p30, %rd18, 0;
	@%p30 bra 	$L__BB1_63;
	add.s32 	%r164, %r7, %r27;
	max.s32 	%r165, %r87, %r164;
	setp.lt.s32 	%p46, %r164, %r87;
	selp.u32 	%r166, 1, 0, %p46;
	add.s32 	%r167, %r164, %r166;
	sub.s32 	%r168, %r165, %r167;
	div.u32 	%r169, %r168, %r27;
	add.s32 	%r28, %r169, %r166;
	and.b32  	%r170, %r28, 3;
	setp.eq.s32 	%p47, %r170, 3;
	mov.u32 	%r422, %r7;
	@%p47 bra 	$L__BB1_52;
	add.s32 	%r171, %r28, 1;
	and.b32  	%r172, %r171, 3;
	mul.wide.u32 	%rd42, %r7, 4;
	add.s64 	%rd70, %rd2, %rd42;
	mul.wide.u32 	%rd5, %r27, 4;
	neg.s32 	%r420, %r172;
	mad.lo.s32 	%r422, %r27, %r172, %r7;
$L__BB1_49:
	.pragma "nounroll";
	ld.param.u32 	%r400, [_Z27moe_align_block_size_kernelIiEvPKT_PiS3_S3_S3_iiiiiS3_ii_param_5];
	ld.global.nc.u32 	%r173, [%rd70];
	setp.ge.s32 	%p48, %r173, %r400;
	@%p48 bra 	$L__BB1_51;
	shl.b32 	%r174, %r173, 2;
	mov.u32 	%r175, shared_counts;
	add.s32 	%r176, %r175, %r174;
	atom.shared.add.u32 	%r177, [%r176], 1;
$L__BB1_51:
	add.s64 	%rd70, %rd70, %rd5;
	add.s32 	%r420, %r420, 1;
	setp.ne.s32 	%p49, %r420, 0;
	@%p49 bra 	$L__BB1_49;
$L__BB1_52:
	setp.lt.u32 	%p50, %r28, 3;
	@%p50 bra 	$L__BB1_84;
	mov.u32 	%r180, shared_counts;
$L__BB1_54:
	ld.param.u32 	%r401, [_Z27moe_align_block_size_kernelIiEvPKT_PiS3_S3_S3_iiiiiS3_ii_param_5];
	mul.wide.u32 	%rd43, %r422, 4;
	add.s64 	%rd44, %rd2, %rd43;
	ld.global.nc.u32 	%r178, [%rd44];
	setp.ge.s32 	%p51, %r178, %r401;
	@%p51 bra 	$L__BB1_56;
	shl.b32 	%r179, %r178, 2;
	add.s32 	%r181, %r180, %r179;
	atom.shared.add.u32 	%r182, [%r181], 1;
$L__BB1_56:
	ld.param.u32 	%r402, [_Z27moe_align_block_size_kernelIiEvPKT_PiS3_S3_S3_iiiiiS3_ii_param_5];
	add.s32 	%r37, %r422, %r27;
	mul.wide.u32 	%rd45, %r37, 4;
	add.s64 	%rd46, %rd2, %rd45;
	ld.global.nc.u32 	%r183, [%rd46];
	setp.ge.s32 	%p52, %r183, %r402;
	@%p52 bra 	$L__BB1_58;
	shl.b32 	%r184, %r183, 2;
	add.s32 	%r186, %r180, %r184;
	atom.shared.add.u32 	%r187, [%r186], 1;
$L__BB1_58:
	ld.param.u32 	%r403, [_Z27moe_align_block_size_kernelIiEvPKT_PiS3_S3_S3_iiiiiS3_ii_param_5];
	add.s32 	%r39, %r37, %r27;
	mul.wide.u32 	%rd47, %r39, 4;
	add.s64 	%rd48, %rd2, %rd47;
	ld.global.nc.u32 	%r188, [%rd48];
	setp.ge.s32 	%p53, %r188, %r403;
	@%p53 bra 	$L__BB1_60;
	shl.b32 	%r189, %r188, 2;
	add.s32 	%r191, %r180, %r189;
	atom.shared.add.u32 	%r192, [%r191], 1;
$L__BB1_60:
	ld.param.u32 	%r404, [_Z27moe_align_block_size_kernelIiEvPKT_PiS3_S3_S3_iiiiiS3_ii_param_5];
	add.s32 	%r41, %r39, %r27;
	mul.wide.u32 	%rd49, %r41, 4;
	add.s64 	%rd50, %rd2, %rd49;
	ld.global.nc.u32 	%r193, [%rd50];
	setp.ge.s32 	%p54, %r193, %r404;
	@%p54 bra 	$L__BB1_62;
	shl.b32 	%r194, %r193, 2;
	add.s32 	%r196, %r180, %r194;
	atom.shared.add.u32 	%r197, [%r196], 1;
$L__BB1_62:
	add.s32 	%r422, %r41, %r27;
	setp.lt.s32 	%p55, %r422, %r87;
	@%p55 bra 	$L__BB1_54;
	bra.uni 	$L__BB1_84;
$L__BB1_63:
	add.s32 	%r130, %r7, %r27;
	max.s32 	%r131, %r87, %r130;
	setp.lt.s32 	%p31, %r130, %r87;
	selp.u32 	%r132, 1, 0, %p31;
	add.s32 	%r133, %r130, %r132;
	sub.s32 	%r134, %r131, %r133;
	div.u32 	%r135, %r134, %r27;
	add.s32 	%r44, %r135, %r132;
	and.b32  	%r136, %r44, 3;
	setp.eq.s32 	%p32, %r136, 3;
	mov.u32 	%r425, %r7;
	@%p32 bra 	$L__BB1_69;
	add.s32 	%r137, %r44, 1;
	and.b32  	%r138, %r137, 3;
	mul.wide.u32 	%rd23, %r7, 4;
	add.s64 	%rd71, %rd2, %rd23;
	mul.wide.u32 	%rd9, %r27, 4;
	neg.s32 	%r423, %r138;
	mad.lo.s32 	%r425, %r27, %r138, %r7;
$L__BB1_65:
	.pragma "nounroll";
	ld.param.u32 	%r395, [_Z27moe_align_block_size_kernelIiEvPKT_PiS3_S3_S3_iiiiiS3_ii_param_5];
	ld.global.nc.u32 	%r48, [%rd71];
	setp.ge.s32 	%p33, %r48, %r395;
	@%p33 bra 	$L__BB1_68;
	mul.wide.s32 	%rd24, %r48, 4;
	add.s64 	%rd25, %rd1, %rd24;
	ld.global.nc.u32 	%r139, [%rd25];
	setp.eq.s32 	%p34, %r139, -1;
	@%p34 bra 	$L__BB1_68;
	shl.b32 	%r140, %r139, 2;
	mov.u32 	%r141, shared_counts;
	add.s32 	%r142, %r141, %r140;
	atom.shared.add.u32 	%r143, [%r142], 1;
$L__BB1_68:
	add.s64 	%rd71, %rd71, %rd9;
	add.s32 	%r423, %r423, 1;
	setp.ne.s32 	%p35, %r423, 0;
	@%p35 bra 	$L__BB1_65;
$L__BB1_69:
	setp.lt.u32 	%p36, %r44, 3;
	@%p36 bra 	$L__BB1_84;
	mov.u32 	%r146, shared_counts;
$L__BB1_71:
	ld.param.u32 	%r396, [_Z27moe_align_block_size_kernelIiEvPKT_PiS3_S3_S3_iiiiiS3_ii_param_5];
	mul.wide.u32 	%rd26, %r425, 4;
	add.s64 	%rd27, %rd2, %rd26;
	ld.global.nc.u32 	%r53, [%rd27];
	setp.ge.s32 	%p37, %r53, %r396;
	@%p37 bra 	$L__BB1_74;
	mul.wide.s32 	%rd28, %r53, 4;
	add.s64 	%rd29, %rd1, %rd28;
	ld.global.nc.u32 	%r144, [%rd29];
	setp.eq.s32 	%p38, %r144, -1;
	@%p38 bra 	$L__BB1_74;
	shl.b32 	%r145, %r144, 2;
	add.s32 	%r147, %r146, %r145;
	atom.shared.add.u32 	%r148, [%r147], 1;
$L__BB1_74:
	ld.param.u32 	%r397, [_Z27moe_align_block_size_kernelIiEvPKT_PiS3_S3_S3_iiiiiS3_ii_param_5];
	add.s32 	%r55, %r425, %r27;
	mul.wide.u32 	%rd30, %r55, 4;
	add.s64 	%rd31, %rd2, %rd30;
	ld.global.nc.u32 	%r56, [%rd31];
	setp.ge.s32 	%p39, %r56, %r397;
	@%p39 bra 	$L__BB1_77;
	mul.wide.s32 	%rd32, %r56, 4;
	add.s64 	%rd33, %rd1, %rd32;
	ld.global.nc.u32 	%r149, [%rd33];
	setp.eq.s32 	%p40, %r149, -1;
	@%p40 bra 	$L__BB1_77;
	shl.b32 	%r150, %r149, 2;
	add.s32 	%r152, %r146, %r150;
	atom.shared.add.u32 	%r153, [%r152], 1;
$L__BB1_77:
	ld.param.u32 	%r398, [_Z27moe_align_block_size_kernelIiEvPKT_PiS3_S3_S3_iiiiiS3_ii_param_5];
	add.s32 	%r58, %r55, %r27;
	mul.wide.u32 	%rd34, %r58, 4;
	add.s64 	%rd35, %rd2, %rd34;
	ld.global.nc.u32 	%r59, [%rd35];
	setp.ge.s32 	%p41, %r59, %r398;
	@%p41 bra 	$L__BB1_80;
	mul.wide.s32 	%rd36, %r59, 4;
	add.s64 	%rd37, %rd1, %rd36;
	ld.global.nc.u32 	%r154, [%rd37];
	setp.eq.s32 	%p42, %r154, -1;
	@%p42 bra 	$L__BB1_80;
	shl.b32 	%r155, %r154, 2;
	add.s32 	%r157, %r146, %r155;
	atom.shared.add.u32 	%r158, [%r157], 1;
$L__BB1_80:
	ld.param.u32 	%r399, [_Z27moe_align_block_size_kernelIiEvPKT_PiS3_S3_S3_iiiiiS3_ii_param_5];
	add.s32 	%r61, %r58, %r27;
	mul.wide.u32 	%rd38, %r61, 4;
	add.s64 	%rd39, %rd2, %rd38;
	ld.global.nc.u32 	%r62, [%rd39];
	setp.ge.s32 	%p43, %r62, %r399;
	@%p43 bra 	$L__BB1_83;
	mul.wide.s32 	%rd40, %r62, 4;
	add.s64 	%rd41, %rd1, %rd40;
	ld.global.nc.u32 	%r159, [%rd41];
	setp.eq.s32 	%p44, %r159, -1;
	@%p44 bra 	$L__BB1_83;
	shl.b32 	%r160, %r159, 2;
	add.s32 	%r162, %r146, %r160;
	atom.shared.add.u32 	%r163, [%r162], 1;
$L__BB1_83:
	add.s32 	%r425, %r61, %r27;
	setp.lt.s32 	%p45, %r425, %r87;
	@%p45 bra 	$L__BB1_71;
$L__BB1_84:
	ld.param.u32 	%r405, [_Z27moe_align_block_size_kernelIiEvPKT_PiS3_S3_S3_iiiiiS3_ii_param_5];
	bar.sync 	0;
	setp.ge.s32 	%p56, %r7, %r405;
	mov.b32 	%r426, 0;
	@%p56 bra 	$L__BB1_86;
	ld.param.u32 	%r410, [_Z27moe_align_block_size_kernelIiEvPKT_PiS3_S3_S3_iiiiiS3_ii_param_8];
	shl.b32 	%r199, %r7, 2;
	mov.u32 	%r200, shared_counts;
	add.s32 	%r201, %r200, %r199;
	ld.shared.u32 	%r202, [%r201];
	add.s32 	%r204, %r1, %r202;
	rem.s32 	%r205, %r204, %r410;
	sub.s32 	%r426, %r204, %r205;
$L__BB1_86:
	add.s32 	%r206, %r8, %r7;
	shl.b32 	%r207, %r206, 2;
	mov.u32 	%r208, _ZZ21_moe_align_block_sizeIiEvPKT_PiS3_S3_S3_iiiiiS3_iiiiiS3_E12temp_storage;
	add.s32 	%r209, %r208, %r207;
	st.shared.u32 	[%r209+16], %r426;
	bar.sync 	0;
	setp.gt.u32 	%p57, %r7, 31;
	@%p57 bra 	$L__BB1_88;
	mov.u32 	%r240, %tid.x;
	mov.u32 	%r241, _ZZ21_moe_align_block_sizeIiEvPKT_PiS3_S3_S3_iiiiiS3_iiiiiS3_E12temp_storage;
	mad.lo.s32 	%r242, %r240, 132, %r241;
	ld.shared.u32 	%r243, [%r242+16];
	ld.shared.u32 	%r244, [%r242+20];
	ld.shared.u32 	%r245, [%r242+24];
	ld.shared.u32 	%r246, [%r242+28];
	ld.shared.u32 	%r247, [%r242+32];
	ld.shared.u32 	%r248, [%r242+36];
	ld.shared.u32 	%r249, [%r242+40];
	ld.shared.u32 	%r250, [%r242+44];
	ld.shared.u32 	%r251, [%r242+48];
	ld.shared.u32 	%r252, [%r242+52];
	ld.shared.u32 	%r253, [%r242+56];
	ld.shared.u32 	%r254, [%r242+60];
	ld.shared.u32 	%r255, [%r242+64];
	ld.shared.u32 	%r256, [%r242+68];
	ld.shared.u32 	%r257, [%r242+72];
	ld.shared.u32 	%r258, [%r242+76];
	ld.shared.u32 	%r259, [%r242+80];
	ld.shared.u32 	%r260, [%r242+84];
	ld.shared.u32 	%r261, [%r242+88];
	ld.shared.u32 	%r262, [%r242+92];
	ld.shared.u32 	%r263, [%r242+96];
	ld.shared.u32 	%r264, [%r242+100];
	ld.shared.u32 	%r265, [%r242+104];
	ld.shared.u32 	%r266, [%r242+108];
	ld.shared.u32 	%r267, [%r242+112];
	ld.shared.u32 	%r268, [%r242+116];
	ld.shared.u32 	%r269, [%r242+120];
	ld.shared.u32 	%r270, [%r242+124];
	ld.shared.u32 	%r271, [%r242+128];
	ld.shared.u32 	%r272, [%r242+132];
	ld.shared.u32 	%r273, [%r242+136];
	ld.shared.u32 	%r274, [%r242+140];
	add.s32 	%r275, %r244, %r243;
	add.s32 	%r276, %r275, %r245;
	add.s32 	%r277, %r276, %r246;
	add.s32 	%r278, %r277, %r247;
	add.s32 	%r279, %r278, %r248;
	add.s32 	%r280, %r279, %r249;
	add.s32 	%r281, %r280, %r250;
	add.s32 	%r282, %r281, %r251;
	add.s32 	%r283, %r282, %r252;
	add.s32 	%r284, %r283, %r253;
	add.s32 	%r285, %r284, %r254;
	add.s32 	%r286, %r285, %r255;
	add.s32 	%r287, %r286, %r256;
	add.s32 	%r288, %r287, %r257;
	add.s32 	%r289, %r288, %r258;
	add.s32 	%r290, %r289, %r259;
	add.s32 	%r291, %r290, %r260;
	add.s32 	%r292, %r291, %r261;
	add.s32 	%r293, %r292, %r262;
	add.s32 	%r294, %r293, %r263;
	add.s32 	%r295, %r294, %r264;
	add.s32 	%r296, %r295, %r265;
	add.s32 	%r297, %r296, %r266;
	add.s32 	%r298, %r297, %r267;
	add.s32 	%r299, %r298, %r268;
	add.s32 	%r300, %r299, %r269;
	add.s32 	%r301, %r300, %r270;
	add.s32 	%r302, %r301, %r271;
	add.s32 	%r303, %r302, %r272;
	add.s32 	%r304, %r303, %r273;
	add.s32 	%r214, %r304, %r274;
	mov.b32 	%r212, 1;
	mov.b32 	%r237, 0;
	mov.b32 	%r239, -1;
	// begin inline asm
	{  .reg .s32 r0;  .reg .pred p;  shfl.sync.up.b32 r0|p, %r214, %r212, %r237, %r239;  @p add.s32 r0, r0, %r214;  mov.s32 %r210, r0;}
	// end inline asm
	mov.b32 	%r218, 2;
	// begin inline asm
	{  .reg .s32 r0;  .reg .pred p;  shfl.sync.up.b32 r0|p, %r210, %r218, %r237, %r239;  @p add.s32 r0, r0, %r210;  mov.s32 %r216, r0;}
	// end inline asm
	mov.b32 	%r224, 4;
	// begin inline asm
	{  .reg .s32 r0;  .reg .pred p;  shfl.sync.up.b32 r0|p, %r216, %r224, %r237, %r239;  @p add.s32 r0, r0, %r216;  mov.s32 %r222, r0;}
	// end inline asm
	mov.b32 	%r230, 8;
	// begin inline asm
	{  .reg .s32 r0;  .reg .pred p;  shfl.sync.up.b32 r0|p, %r222, %r230, %r237, %r239;  @p add.s32 r0, r0, %r222;  mov.s32 %r228, r0;}
	// end inline asm
	mov.b32 	%r236, 16;
	// begin inline asm
	{  .reg .s32 r0;  .reg .pred p;  shfl.sync.up.b32 r0|p, %r228, %r236, %r237, %r239;  @p add.s32 r0, r0, %r228;  mov.s32 %r234, r0;}
	// end inline asm
	sub.s32 	%r305, %r234, %r214;
	ld.shared.u32 	%r306, [%r242+16];
	ld.shared.u32 	%r307, [%r242+20];
	ld.shared.u32 	%r308, [%r242+24];
	ld.shared.u32 	%r309, [%r242+28];
	ld.shared.u32 	%r310, [%r242+32];
	ld.shared.u32 	%r311, [%r242+36];
	ld.shared.u32 	%r312, [%r242+40];
	ld.shared.u32 	%r313, [%r242+44];
	ld.shared.u32 	%r314, [%r242+48];
	ld.shared.u32 	%r315, [%r242+52];
	ld.shared.u32 	%r316, [%r242+56];
	ld.shared.u32 	%r317, [%r242+60];
	ld.shared.u32 	%r318, [%r242+64];
	ld.shared.u32 	%r319, [%r242+68];
	ld.shared.u32 	%r320, [%r242+72];
	ld.shared.u32 	%r321, [%r242+76];
	ld.shared.u32 	%r322, [%r242+80];
	ld.shared.u32 	%r323, [%r242+84];
	ld.shared.u32 	%r324, [%r242+88];
	ld.shared.u32 	%r325, [%r242+92];
	ld.shared.u32 	%r326, [%r242+96];
	ld.shared.u32 	%r327, [%r242+100];
	ld.shared.u32 	%r328, [%r242+104];
	ld.shared.u32 	%r329, [%r242+108];
	ld.shared.u32 	%r330, [%r242+112];
	ld.shared.u32 	%r331, [%r242+116];
	ld.shared.u32 	%r332, [%r242+120];
	ld.shared.u32 	%r333, [%r242+124];
	ld.shared.u32 	%r334, [%r242+128];
	ld.shared.u32 	%r335, [%r242+132];
	ld.shared.u32 	%r336, [%r242+136];
	add.s32 	%r337, %r306, %r305;
	add.s32 	%r338, %r307, %r337;
	add.s32 	%r339, %r308, %r338;
	add.s32 	%r340, %r309, %r339;
	add.s32 	%r341, %r310, %r340;
	add.s32 	%r342, %r311, %r341;
	add.s32 	%r343, %r312, %r342;
	add.s32 	%r344, %r313, %r343;
	add.s32 	%r345, %r314, %r344;
	add.s32 	%r346, %r315, %r345;
	add.s32 	%r347, %r316, %r346;
	add.s32 	%r348, %r317, %r347;
	add.s32 	%r349, %r318, %r348;
	add.s32 	%r350, %r319, %r349;
	add.s32 	%r351, %r320, %r350;
	add.s32 	%r352, %r321, %r351;
	add.s32 	%r353, %r322, %r352;
	add.s32 	%r354, %r323, %r353;
	add.s32 	%r355, %r324, %r354;
	add.s32 	%r356, %r325, %r355;
	add.s32 	%r357, %r326, %r356;
	add.s32 	%r358, %r327, %r357;
	add.s32 	%r359, %r328, %r358;
	add.s32 	%r360, %r329, %r359;
	add.s32 	%r361, %r330, %r360;
	add.s32 	%r362, %r331, %r361;
	add.s32 	%r363, %r332, %r362;
	add.s32 	%r364, %r333, %r363;
	add.s32 	%r365, %r334, %r364;
	add.s32 	%r366, %r335, %r365;
	add.s32 	%r367, %r336, %r366;
	st.shared.u32 	[%r242+16], %r305;
	st.shared.u32 	[%r242+20], %r337;
	st.shared.u32 	[%r242+24], %r338;
	st.shared.u32 	[%r242+28], %r339;
	st.shared.u32 	[%r242+32], %r340;
	st.shared.u32 	[%r242+36], %r341;
	st.shared.u32 	[%r242+40], %r342;
	st.shared.u32 	[%r242+44], %r343;
	st.shared.u32 	[%r242+48], %r344;
	st.shared.u32 	[%r242+52], %r345;
	st.shared.u32 	[%r242+56], %r346;
	st.shared.u32 	[%r242+60], %r347;
	st.shared.u32 	[%r242+64], %r348;
	st.shared.u32 	[%r242+68], %r349;
	st.shared.u32 	[%r242+72], %r350;
	st.shared.u32 	[%r242+76], %r351;
	st.shared.u32 	[%r242+80], %r352;
	st.shared.u32 	[%r242+84], %r353;
	st.shared.u32 	[%r242+88], %r354;
	st.shared.u32 	[%r242+92], %r355;
	st.shared.u32 	[%r242+96], %r356;
	st.shared.u32 	[%r242+100], %r357;
	st.shared.u32 	[%r242+104], %r358;
	st.shared.u32 	[%r242+108], %r359;
	st.shared.u32 	[%r242+112], %r360;
	st.shared.u32 	[%r242+116], %r361;
	st.shared.u32 	[%r242+120], %r362;
	st.shared.u32 	[%r242+124], %r363;
	st.shared.u32 	[%r242+128], %r364;
	st.shared.u32 	[%r242+132], %r365;
	st.shared.u32 	[%r242+136], %r366;
	st.shared.u32 	[%r242+140], %r367;
$L__BB1_88:
	ld.param.u64 	%rd69, [_Z27moe_align_block_size_kernelIiEvPKT_PiS3_S3_S3_iiiiiS3_ii_param_10];
	ld.param.u32 	%r406, [_Z27moe_align_block_size_kernelIiEvPKT_PiS3_S3_S3_iiiiiS3_ii_param_5];
	bar.sync 	0;
	mov.u32 	%r67, %tid.x;
	shr.u32 	%r368, %r67, 5;
	add.s32 	%r369, %r368, %r67;
	shl.b32 	%r370, %r369, 2;
	mov.u32 	%r371, _ZZ21_moe_align_block_sizeIiEvPKT_PiS3_S3_S3_iiiiiS3_iiiiiS3_E12temp_storage;
	add.s32 	%r372, %r371, %r370;
	ld.shared.u32 	%r68, [%r372+16];
	setp.gt.s32 	%p58, %r67, %r406;
	cvta.to.global.u64 	%rd12, %rd69;
	mul.wide.u32 	%rd51, %r67, 4;
	add.s64 	%rd13, %rd12, %rd51;
	@%p58 bra 	$L__BB1_90;
	st.global.u32 	[%rd13], %r68;
$L__BB1_90:
	ld.param.u32 	%r407, [_Z27moe_align_block_size_kernelIiEvPKT_PiS3_S3_S3_iiiiiS3_ii_param_5];
	setp.ne.s32 	%p59, %r67, %r407;
	@%p59 bra 	$L__BB1_92;
	ld.param.u64 	%rd68, [_Z27moe_align_block_size_kernelIiEvPKT_PiS3_S3_S3_iiiiiS3_ii_param_3];
	cvta.to.global.u64 	%rd52, %rd68;
	st.global.u32 	[%rd52], %r68;
$L__BB1_92:
	ld.param.u32 	%r408, [_Z27moe_align_block_size_kernelIiEvPKT_PiS3_S3_S3_iiiiiS3_ii_param_5];
	ld.param.u64 	%rd67, [_Z27moe_align_block_size_kernelIiEvPKT_PiS3_S3_S3_iiiiiS3_ii_param_2];
	cvta.to.global.u64 	%rd14, %rd67;
	bar.sync 	0;
	setp.ge.u32 	%p60, %r67, %r408;
	@%p60 bra 	$L__BB1_99;
	ld.global.u32 	%r429, [%rd13];
	ld.global.u32 	%r70, [%rd13+4];
	setp.ge.s32 	%p61, %r429, %r70;
	@%p61 bra 	$L__BB1_99;
	ld.param.u32 	%r411, [_Z27moe_align_block_size_kernelIiEvPKT_PiS3_S3_S3_iiiiiS3_ii_param_8];
	add.s32 	%r373, %r429, %r411;
	max.s32 	%r374, %r70, %r373;
	setp.lt.s32 	%p62, %r373, %r70;
	selp.u32 	%r375, 1, 0, %p62;
	add.s32 	%r376, %r373, %r375;
	sub.s32 	%r377, %r374, %r376;
	max.u32 	%r378, %r411, 1;
	div.u32 	%r379, %r377, %r378;
	add.s32 	%r71, %r379, %r375;
	and.b32  	%r380, %r71, 3;
	setp.eq.s32 	%p63, %r380, 3;
	@%p63 bra 	$L__BB1_97;
	add.s32 	%r381, %r71, 1;
	and.b32  	%r382, %r381, 3;
	neg.s32 	%r427, %r382;
$L__BB1_96:
	.pragma "nounroll";
	ld.param.u32 	%r412, [_Z27moe_align_block_size_kernelIiEvPKT_PiS3_S3_S3_iiiiiS3_ii_param_8];
	div.s32 	%r383, %r429, %r412;
	mul.wide.s32 	%rd53, %r383, 4;
	add.s64 	%rd54, %rd14, %rd53;
	st.global.u32 	[%rd54], %r67;
	add.s32 	%r429, %r429, %r412;
	add.s32 	%r427, %r427, 1;
	setp.ne.s32 	%p64, %r427, 0;
	@%p64 bra 	$L__BB1_96;
$L__BB1_97:
	setp.lt.u32 	%p65, %r71, 3;
	@%p65 bra 	$L__BB1_99;
$L__BB1_98:
	ld.param.u32 	%r413, [_Z27moe_align_block_size_kernelIiEvPKT_PiS3_S3_S3_iiiiiS3_ii_param_8];
	div.s32 	%r384, %r429, %r413;
	mul.wide.s32 	%rd55, %r384, 4;
	add.s64 	%rd56, %rd14, %rd55;
	st.global.u32 	[%rd56], %r67;
	add.s32 	%r385, %r429, %r413;
	div.s32 	%r386, %r385, %r413;
	mul.wide.s32 	%rd57, %r386, 4;
	add.s64 	%rd58, %rd14, %rd57;
	st.global.u32 	[%rd58], %r67;
	add.s32 	%r387, %r385, %r413;
	div.s32 	%r388, %r387, %r413;
	mul.wide.s32 	%rd59, %r388, 4;
	add.s64 	%rd60, %rd14, %rd59;
	st.global.u32 	[%rd60], %r67;
	add.s32 	%r389, %r387, %r413;
	div.s32 	%r390, %r389, %r413;
	mul.wide.s32 	%rd61, %r390, 4;
	add.s64 	%rd62, %rd14, %rd61;
	st.global.u32 	[%rd62], %r67;
	add.s32 	%r429, %r389, %r413;
	setp.lt.s32 	%p66, %r429, %r70;
	@%p66 bra 	$L__BB1_98;
$L__BB1_99:
	ld.param.u32 	%r414, [_Z27moe_align_block_size_kernelIiEvPKT_PiS3_S3_S3_iiiiiS3_ii_param_8];
	ld.param.u32 	%r409, [_Z27moe_align_block_size_kernelIiEvPKT_PiS3_S3_S3_iiiiiS3_ii_param_5];
	mul.wide.s32 	%rd63, %r409, 4;
	add.s64 	%rd64, %rd12, %rd63;
	ld.global.u32 	%r391, [%rd64];
	div.s32 	%r392, %r391, %r414;
	add.s32 	%r431, %r392, %r67;
	setp.ge.s32 	%p67, %r431, %r2;
	@%p67 bra 	$L__BB1_102;
	mov.u32 	%r394, %ntid.x;
$L__BB1_101:
	mul.wide.s32 	%rd65, %r431, 4;
	add.s64 	%rd66, %rd14, %rd65;
	mov.b32 	%r393, 0;
	st.global.u32 	[%rd66], %r393;
	add.s32 	%r431, %r431, %r394;
	setp.lt.s32 	%p68, %r431, %r2;
	@%p68 bra 	$L__BB1_101;
$L__BB1_102:
	ret;

}
	// .globl	_Z35count_and_sort_expert_tokens_kernelIiEvPKT_PiS3_S3_iiii
.visible .entry _Z35count_and_sort_expert_tokens_kernelIiEvPKT_PiS3_S3_iiii(
	.param .u64 .ptr .align 1 _Z35count_and_sort_expert_tokens_kernelIiEvPKT_PiS3_S3_iiii_param_0,
	.param .u64 .ptr .align 1 _Z35count_and_sort_expert_tokens_kernelIiEvPKT_PiS3_S3_iiii_param_1,
	.param .u64 .ptr .align 1 _Z35count_and_sort_expert_tokens_kernelIiEvPKT_PiS3_S3_iiii_param_2,
	.param .u64 .ptr .align 1 _Z35count_and_sort_expert_tokens_kernelIiEvPKT_PiS3_S3_iiii_param_3,
	.param .u32 _Z35count_and_sort_expert_tokens_kernelIiEvPKT_PiS3_S3_iiii_param_4,
	.param .u32 _Z35count_and_sort_expert_tokens_kernelIiEvPKT_PiS3_S3_iiii_param_5,
	.param .u32 _Z35count_and_sort_expert_tokens_kernelIiEvPKT_PiS3_S3_iiii_param_6,
	.param .u32 _Z35count_and_sort_expert_tokens_kernelIiEvPKT_PiS3_S3_iiii_param_7
)
{
	.reg .pred 	%p<28>;
	.reg .b32 	%r<84>;
	.reg .b64 	%rd<93>;

	ld.param.u64 	%rd14, [_Z35count_and_sort_expert_tokens_kernelIiEvPKT_PiS3_S3_iiii_param_0];
	ld.param.u64 	%rd15, [_Z35count_and_sort_expert_tokens_kernelIiEvPKT_PiS3_S3_iiii_param_1];
	ld.param.u64 	%rd16, [_Z35count_and_sort_expert_tokens_kernelIiEvPKT_PiS3_S3_iiii_param_2];
	ld.param.u64 	%rd13, [_Z35count_and_sort_expert_tokens_kernelIiEvPKT_PiS3_S3_iiii_param_3];
	ld.param.u32 	%r45, [_Z35count_and_sort_expert_tokens_kernelIiEvPKT_PiS3_S3_iiii_param_4];
	ld.param.u32 	%r46, [_Z35count_and_sort_expert_tokens_kernelIiEvPKT_PiS3_S3_iiii_param_5];
	cvta.to.global.u64 	%rd1, %rd15;
	cvta.to.global.u64 	%rd2, %rd16;
	cvta.to.global.u64 	%rd3, %rd13;
	cvta.to.global.u64 	%rd4, %rd14;
	mov.u32 	%r1, %ctaid.y;
	mov.u32 	%r2, %ntid.x;
	mov.u32 	%r3, %tid.x;
	mad.lo.s32 	%r82, %r1, %r2, %r3;
	mov.u32 	%r47, %nctaid.y;
	mul.lo.s32 	%r5, %r2, %r47;
	setp.ge.s32 	%p1, %r82, %r45;
	@%p1 bra 	$L__BB2_37;
	setp.ne.s64 	%p2, %rd13, 0;
	@%p2 bra 	$L__BB2_17;
	add.s32 	%r62, %r82, %r5;
	max.u32 	%r63, %r45, %r62;
	setp.lt.u32 	%p18, %r62, %r45;
	selp.u32 	%r64, 1, 0, %p18;
	add.s32 	%r65, %r62, %r64;
	sub.s32 	%r66, %r63, %r65;
	div.u32 	%r67, %r66, %r5;
	add.s32 	%r6, %r67, %r64;
	and.b32  	%r68, %r6, 3;
	setp.eq.s32 	%p19, %r68, 3;
	@%p19 bra 	$L__BB2_7;
	mul.wide.u32 	%rd59, %r2, %r1;
	cvt.u64.u32 	%rd60, %r3;
	add.s64 	%rd61, %rd59, %rd60;
	shl.b64 	%rd62, %rd61, 2;
	add.s64 	%rd91, %rd4, %rd62;
	mul.wide.u32 	%rd6, %r5, 4;
	add.s32 	%r69, %r6, 1;
	and.b32  	%r70, %r69, 3;
	neg.s32 	%r76, %r70;
$L__BB2_4:
	.pragma "nounroll";
	ld.global.nc.u32 	%r10, [%rd91];
	setp.ge.s32 	%p20, %r10, %r46;
	@%p20 bra 	$L__BB2_6;
	mul.wide.s32 	%rd63, %r10, 4;
	add.s64 	%rd64, %rd2, %rd63;
	atom.global.add.u32 	%r71, [%rd64], 1;
	mul.wide.s32 	%rd65, %r71, 4;
	add.s64 	%rd66, %rd1, %rd65;
	st.global.u32 	[%rd66], %r82;
$L__BB2_6:
	add.s32 	%r82, %r82, %r5;
	add.s64 	%rd91, %rd91, %rd6;
	add.s32 	%r76, %r76, 1;
	setp.ne.s32 	%p21, %r76, 0;
	@%p21 bra 	$L__BB2_4;
$L__BB2_7:
	setp.lt.u32 	%p22, %r6, 3;
	@%p22 bra 	$L__BB2_37;
$L__BB2_8:
	mul.wide.u32 	%rd67, %r82, 4;
	add.s64 	%rd68, %rd4, %rd67;
	ld.global.nc.u32 	%r15, [%rd68];
	setp.ge.s32 	%p23, %r15, %r46;
	@%p23 bra 	$L__BB2_10;
	mul.wide.s32 	%rd69, %r15, 4;
	add.s64 	%rd70, %rd2, %rd69;
	atom.global.add.u32 	%r72, [%rd70], 1;
	mul.wide.s32 	%rd71, %r72, 4;
	add.s64 	%rd72, %rd1, %rd71;
	st.global.u32 	[%rd72], %r82;
$L__BB2_10:
	add.s32 	%r16, %r82, %r5;
	mul.wide.u32 	%rd73, %r16, 4;
	add.s64 	%rd74, %rd4, %rd73;
	ld.global.nc.u32 	%r17, [%rd74];
	setp.ge.s32 	%p24, %r17, %r46;
	@%p24 bra 	$L__BB2_12;
	mul.wide.s32 	%rd75, %r17, 4;
	add.s64 	%rd76, %rd2, %rd75;
	atom.global.add.u32 	%r73, [%rd76], 1;
	mul.wide.s32 	%rd77, %r73, 4;
	add.s64 	%rd78, %rd1, %rd77;
	st.global.u32 	[%rd78], %r16;
$L__BB2_12:
	add.s32 	%r18, %r16, %r5;
	mul.wide.u32 	%rd79, %r18, 4;
	add.s64 	%rd80, %rd4, %rd79;
	ld.global.nc.u32 	%r19, [%rd80];
	setp.ge.s32 	%p25, %r19, %r46;
	@%p25 bra 	$L__BB2_14;
	mul.wide.s32 	%rd81, %r19, 4;
	add.s64 	%rd82, %rd2, %rd81;
	atom.global.add.u32 	%r74, [%rd82], 1;
	mul.wide.s32 	%rd83, %r74, 4;
	add.s64 	%rd84, %rd1, %rd83;
	st.global.u32 	[%rd84], %r18;
$L__BB2_14:
	add.s32 	%r20, %r18, %r5;
	mul.wide.u32 	%rd85, %r20, 4;
	add.s64 	%rd86, %rd4, %rd85;
	ld.global.nc.u32 	%r21, [%rd86];
	setp.ge.s32 	%p26, %r21, %r46;
	@%p26 bra 	$L__BB2_16;
	mul.wide.s32 	%rd87, %r21, 4;
	add.s64 	%rd88, %rd2, %rd87;
	atom.global.add.u32 	%r75, [%rd88], 1;
	mul.wide.s32 	%rd89, %r75, 4;
	add.s64 	%rd90, %rd1, %rd89;
	st.global.u32 	[%rd90], %r20;
$L__BB2_16:
	add.s32 	%r82, %r20, %r5;
	setp.lt.s32 	%p27, %r82, %r45;
	@%p27 bra 	$L__BB2_8;
	bra.uni 	$L__BB2_37;
$L__BB2_17:
	add.s32 	%r48, %r82, %r5;
	max.u32 	%r49, %r45, %r48;
	setp.lt.u32 	%p3, %r48, %r45;
	selp.u32 	%r50, 1, 0, %p3;
	add.s32 	%r51, %r48, %r50;
	sub.s32 	%r52, %r49, %r51;
	div.u32 	%r53, %r52, %r5;
	add.s32 	%r23, %r53, %r50;
	and.b32  	%r54, %r23, 3;
	setp.eq.s32 	%p4, %r54, 3;
	@%p4 bra 	$L__BB2_23;
	mul.wide.u32 	%rd17, %r2, %r1;
	cvt.u64.u32 	%rd18, %r3;
	add.s64 	%rd19, %rd17, %rd18;
	shl.b64 	%rd20, %rd19, 2;
	add.s64 	%rd92, %rd4, %rd20;
	mul.wide.u32 	%rd10, %r5, 4;
	add.s32 	%r55, %r23, 1;
	and.b32  	%r56, %r55, 3;
	neg.s32 	%r80, %r56;
$L__BB2_19:
	.pragma "nounroll";
	ld.global.nc.u32 	%r27, [%rd92];
	setp.ge.s32 	%p5, %r27, %r46;
	@%p5 bra 	$L__BB2_22;
	mul.wide.s32 	%rd21, %r27, 4;
	add.s64 	%rd22, %rd3, %rd21;
	ld.global.nc.u32 	%r28, [%rd22];
	setp.eq.s32 	%p6, %r28, -1;
	@%p6 bra 	$L__BB2_22;
	mul.wide.s32 	%rd23, %r28, 4;
	add.s64 	%rd24, %rd2, %rd23;
	atom.global.add.u32 	%r57, [%rd24], 1;
	mul.wide.s32 	%rd25, %r57, 4;
	add.s64 	%rd26, %rd1, %rd25;
	st.global.u32 	[%rd26], %r82;
$L__BB2_22:
	add.s32 	%r82, %r82, %r5;
	add.s64 	%rd92, %rd92, %rd10;
	add.s32 	%r80, %r80, 1;
	setp.ne.s32 	%p7, %r80, 0;
	@%p7 bra 	$L__BB2_19;
$L__BB2_23:
	setp.lt.u32 	%p8, %r23, 3;
	@%p8 bra 	$L__BB2_37;
$L__BB2_24:
	mul.wide.u32 	%rd27, %r82, 4;
	add.s64 	%rd28, %rd4, %rd27;
	ld.global.nc.u32 	%r33, [%rd28];
	setp.ge.s32 	%p9, %r33, %r46;
	@%p9 bra 	$L__BB2_27;
	mul.wide.s32 	%rd29, %r33, 4;
	add.s64 	%rd30, %rd3, %rd29;
	ld.global.nc.u32 	%r34, [%rd30];
	setp.eq.s32 	%p10, %r34, -1;
	@%p10 bra 	$L__BB2_27;
	mul.wide.s32 	%rd31, %r34, 4;
	add.s64 	%rd32, %rd2, %rd31;
	atom.global.add.u32 	%r58, [%rd32], 1;
	mul.wide.s32 	%rd33, %r58, 4;
	add.s64 	%rd34, %rd1, %rd33;
	st.global.u32 	[%rd34], %r82;
$L__BB2_27:
	add.s32 	%r35, %r82, %r5;
	mul.wide.u32 	%rd35, %r35, 4;
	add.s64 	%rd36, %rd4, %rd35;
	ld.global.nc.u32 	%r36, [%rd36];
	setp.ge.s32 	%p11, %r36, %r46;
	@%p11 bra 	$L__BB2_30;
	mul.wide.s32 	%rd37, %r36, 4;
	add.s64 	%rd38, %rd3, %rd37;
	ld.global.nc.u32 	%r37, [%rd38];
	setp.eq.s32 	%p12, %r37, -1;
	@%p12 bra 	$L__BB2_30;
	mul.wide.s32 	%rd39, %r37, 4;
	add.s64 	%rd40, %rd2, %rd39;
	atom.global.add.u32 	%r59, [%rd40], 1;
	mul.wide.s32 	%rd41, %r59, 4;
	add.s64 	%rd42, %rd1, %rd41;
	st.global.u32 	[%rd42], %r35;
$L__BB2_30:
	add.s32 	%r38, %r35, %r5;
	mul.wide.u32 	%rd43, %r38, 4;
	add.s64 	%rd44, %rd4, %rd43;
	ld.global.nc.u32 	%r39, [%rd44];
	setp.ge.s32 	%p13, %r39, %r46;
	@%p13 bra 	$L__BB2_33;
	mul.wide.s32 	%rd45, %r39, 4;
	add.s64 	%rd46, %rd3, %rd45;
	ld.global.nc.u32 	%r40, [%rd46];
	setp.eq.s32 	%p14, %r40, -1;
	@%p14 bra 	$L__BB2_33;
	mul.wide.s32 	%rd47, %r40, 4;
	add.s64 	%rd48, %rd2, %rd47;
	atom.global.add.u32 	%r60, [%rd48], 1;
	mul.wide.s32 	%rd49, %r60, 4;
	add.s64 	%rd50, %rd1, %rd49;
	st.global.u32 	[%rd50], %r38;
$L__BB2_33:
	add.s32 	%r41, %r38, %r5;
	mul.wide.u32 	%rd51, %r41, 4;
	add.s64 	%rd52, %rd4, %rd51;
	ld.global.nc.u32 	%r42, [%rd52];
	setp.ge.s32 	%p15, %r42, %r46;
	@%p15 bra 	$L__BB2_36;
	mul.wide.s32 	%rd53, %r42, 4;
	add.s64 	%rd54, %rd3, %rd53;
	ld.global.nc.u32 	%r43, [%rd54];
	setp.eq.s32 	%p16, %r43, -1;
	@%p16 bra 	$L__BB2_36;
	mul.wide.s32 	%rd55, %r43, 4;
	add.s64 	%rd56, %rd2, %rd55;
	atom.global.add.u32 	%r61, [%rd56], 1;
	mul.wide.s32 	%rd57, %r61, 4;
	add.s64 	%rd58, %rd1, %rd57;
	st.global.u32 	[%rd58], %r41;
$L__BB2_36:
	add.s32 	%r82, %r41, %r5;
	setp.lt.s32 	%p17, %r82, %r45;
	@%p17 bra 	$L__BB2_24;
$L__BB2_37:
	ret;

}
	// .globl	_ZN3cub18CUB_300001_SM_10006detail11EmptyKernelIvEEvv
.visible .entry _ZN3cub18CUB_300001_SM_10006detail11EmptyKernelIvEEvv()
{


	ret;

}


// ===== COMPILED SASS (sm_100) =====

	.target	sm_100

	.elftype	@"ET_EXEC"


//--------------------- .note.nv.tkinfo           --------------------------
	.section	.note.nv.tkinfo,"",@"SHT_NOTE"
	.sectionflags	@"SHF_NOTE_NV_TKINFO"
	.tkinfo
        /*0018*/ 	.word	0x00000002
        /*0030*/ 	.string	""
        /*0030*/ 	.string	"ptxas"
        /*0030*/ 	.string	"Cuda compilation tools, release 13.0, V13.0.88"
        /*0030*/ 	.string	"Build cuda_13.0.r13.0/compiler.36424714_0"
        /*0030*/ 	.string	"-arch sm_100 -m 64 "



//--------------------- .note.nv.cuinfo           --------------------------
	.section	.note.nv.cuinfo,"",@"SHT_NOTE"
	.sectionflags	@"SHF_NOTE_NV_CUINFO"
        /*0018*/ 	.short	0x0002
        /*001a*/ 	.short	0x0064
        /*001c*/ 	.short	0x0082
	.zero		2


//--------------------- .nv.info                  --------------------------
	.section	.nv.info,"",@"SHT_CUDA_INFO"
	.align	4


	//----- nvinfo : EIATTR_REGCOUNT
	.align		4
        /*0000*/ 	.byte	0x04, 0x2f
        /*0002*/ 	.short	(.L_41 - .L_40)
	.align		4
.L_40:
        /*0004*/ 	.word	index@(_Z46moe_align_block_size_small_batch_expert_kernelIiLi256EEvPKT_PiS3_S3_S3_iiiii)
        /*0008*/ 	.word	0x0000001f


	//----- nvinfo : EIATTR_FRAME_SIZE
	.align		4
.L_41:
        /*000c*/ 	.byte	0x04, 0x11
        /*000e*/ 	.short	(.L_43 - .L_42)
	.align		4
.L_42:
        /*0010*/ 	.word	index@(_Z46moe_align_block_size_small_batch_expert_kernelIiLi256EEvPKT_PiS3_S3_S3_iiiii)
        /*0014*/ 	.word	0x00000000


	//----- nvinfo : EIATTR_REGCOUNT
	.align		4
.L_43:
        /*0018*/ 	.byte	0x04, 0x2f
        /*001a*/ 	.short	(.L_45 - .L_44)
	.align		4
.L_44:
        /*001c*/ 	.word	index@(_Z27moe_align_block_size_kernelIiEvPKT_PiS3_S3_S3_iiiiiS3_ii)
        /*0020*/ 	.word	0x00000030


	//----- nvinfo : EIATTR_FRAME_SIZE
	.align		4
.L_45:
        /*0024*/ 	.byte	0x04, 0x11
        /*0026*/ 	.short	(.L_47 - .L_46)
	.align		4
.L_46:
        /*0028*/ 	.word	index@(_Z27moe_align_block_size_kernelIiEvPKT_PiS3_S3_S3_iiiiiS3_ii)
        /*002c*/ 	.word	0x00000000


	//----- nvinfo : EIATTR_REGCOUNT
	.align		4
.L_47:
        /*0030*/ 	.byte	0x04, 0x2f
        /*0032*/ 	.short	(.L_49 - .L_48)
	.align		4
.L_48:
        /*0034*/ 	.word	index@(_Z35count_and_sort_expert_tokens_kernelIiEvPKT_PiS3_S3_iiii)
        /*0038*/ 	.word	0x00000020


	//----- nvinfo : EIATTR_FRAME_SIZE
	.align		4
.L_49:
        /*003c*/ 	.byte	0x04, 0x11
        /*003e*/ 	.short	(.L_51 - .L_50)
	.align		4
.L_50:
        /*0040*/ 	.word	index@(_Z35count_and_sort_expert_tokens_kernelIiEvPKT_PiS3_S3_iiii)
        /*0044*/ 	.word	0x00000000


	//----- nvinfo : EIATTR_REGCOUNT
	.align		4
.L_51:
        /*0048*/ 	.byte	0x04, 0x2f
        /*004a*/ 	.short	(.L_53 - .L_52)
	.align		4
.L_52:
        /*004c*/ 	.word	index@(_ZN3cub18CUB_300001_SM_10006detail11EmptyKernelIvEEvv)
        /*0050*/ 	.word	0x00000004


	//----- nvinfo : EIATTR_FRAME_SIZE
	.align		4
.L_53:
        /*0054*/ 	.byte	0x04, 0x11
        /*0056*/ 	.short	(.L_55 - .L_54)
	.align		4
.L_54:
        /*0058*/ 	.word	index@(_ZN3cub18CUB_300001_SM_10006detail11EmptyKernelIvEEvv)
        /*005c*/ 	.word	0x00000000


	//----- nvinfo : EIATTR_MIN_STACK_SIZE
	.align		4
.L_55:
        /*0060*/ 	.byte	0x04, 0x12
        /*0062*/ 	.short	(.L_57 - .L_56)
	.align		4
.L_56:
        /*0064*/ 	.word	index@(_ZN3cub18CUB_300001_SM_10006detail11EmptyKernelIvEEvv)
        /*0068*/ 	.word	0x00000000


	//----- nvinfo : EIATTR_MIN_STACK_SIZE
	.align		4
.L_57:
        /*006c*/ 	.byte	0x04, 0x12
        /*006e*/ 	.short	(.L_59 - .L_58)
	.align		4
.L_58:
        /*0070*/ 	.word	index@(_Z35count_and_sort_expert_tokens_kernelIiEvPKT_PiS3_S3_iiii)
        /*0074*/ 	.word	0x00000000


	//----- nvinfo : EIATTR_MIN_STACK_SIZE
	.align		4
.L_59:
        /*0078*/ 	.byte	0x04, 0x12
        /*007a*/ 	.short	(.L_61 - .L_60)
	.align		4
.L_60:
        /*007c*/ 	.word	index@(_Z27moe_align_block_size_kernelIiEvPKT_PiS3_S3_S3_iiiiiS3_ii)
        /*0080*/ 	.word	0x00000000


	//----- nvinfo : EIATTR_MIN_STACK_SIZE
	.align		4
.L_61:
        /*0084*/ 	.byte	0x04, 0x12
        /*0086*/ 	.short	(.L_63 - .L_62)
	.align		4
.L_62:
        /*0088*/ 	.word	index@(_Z46moe_align_block_size_small_batch_expert_kernelIiLi256EEvPKT_PiS3_S3_S3_iiiii)
        /*008c*/ 	.word	0x00000000
.L_63:


//--------------------- .nv.compat                --------------------------
	.section	.nv.compat,"",@"SHT_CUDA_COMPAT_INFO"
	.align	4
        /*0000*/ 	.byte	0x02, 0x09, 0x00, 0x00, 0x02, 0x02, 0x01, 0x00, 0x02, 0x05, 0x05, 0x00, 0x03, 0x07, 0x01, 0x01
        /*0010*/ 	.byte	0x02, 0x03, 0x00, 0x00, 0x02, 0x06, 0x01, 0x00, 0x04, 0x0b, 0x08, 0x00, 0x09, 0x00, 0x00, 0x00
        /*0020*/ 	.byte	0x00, 0x00, 0x00, 0x00


//--------------------- .nv.info._ZN3cub18CUB_300001_SM_10006detail11EmptyKernelIvEEvv --------------------------
	.section	.nv.info._ZN3cub18CUB_300001_SM_10006detail11EmptyKernelIvEEvv,"",@"SHT_CUDA_INFO"
	.sectionflags	@""
	.align	4


	//----- nvinfo : EIATTR_CUDA_API_VERSION
	.align		4
        /*0000*/ 	.byte	0x04, 0x37
        /*0002*/ 	.short	(.L_65 - .L_64)
.L_64:
        /*0004*/ 	.word	0x00000082


	//----- nvinfo : EIATTR_SPARSE_MMA_MASK
	.align		4
.L_65:
        /*0008*/ 	.byte	0x03, 0x50
        /*000a*/ 	.short	0x0000


	//----- nvinfo : EIATTR_MAXREG_COUNT
	.align		4
        /*000c*/ 	.byte	0x03, 0x1b
        /*000e*/ 	.short	0x00ff


	//----- nvinfo : EIATTR_MERCURY_ISA_VERSION
	.align		4
        /*0010*/ 	.byte	0x03, 0x5f
        /*0012*/ 	.short	0x0101


	//----- nvinfo : EIATTR_VRC_CTA_INIT_COUNT
	.align		4
        /*0014*/ 	.byte	0x02, 0x4a
	.zero		1
	.zero		1


	//----- nvinfo : EIATTR_EXIT_INSTR_OFFSETS
	.align		4
        /*0018*/ 	.byte	0x04, 0x1c
        /*001a*/ 	.short	(.L_67 - .L_66)


	//   ....[0]....
.L_66:
        /*001c*/ 	.word	0x00000010


	//----- nvinfo : EIATTR_SW_WAR
	.align		4
.L_67:
        /*0020*/ 	.byte	0x04, 0x36
        /*0022*/ 	.short	(.L_69 - .L_68)
.L_68:
        /*0024*/ 	.word	0x00000008
.L_69:


//--------------------- .nv.info._Z35count_and_sort_expert_tokens_kernelIiEvPKT_PiS3_S3_iiii --------------------------
	.section	.nv.info._Z35count_and_sort_expert_tokens_kernelIiEvPKT_PiS3_S3_iiii,"",@"SHT_CUDA_INFO"
	.sectionflags	@""
	.align	4


	//----- nvinfo : EIATTR_CUDA_API_VERSION
	.align		4
        /*0000*/ 	.byte	0x04, 0x37
        /*0002*/ 	.short	(.L_71 - .L_70)
.L_70:
        /*0004*/ 	.word	0x00000082


	//----- nvinfo : EIATTR_KPARAM_INFO
	.align		4
.L_71:
        /*0008*/ 	.byte	0x04, 0x17
        /*000a*/ 	.short	(.L_73 - .L_72)
.L_72:
        /*000c*/ 	.word	0x00000000
        /*0010*/ 	.short	0x0007
        /*0012*/ 	.short	0x002c
        /*0014*/ 	.byte	0x00, 0xf0, 0x11, 0x00


	//----- nvinfo : EIATTR_KPARAM_INFO
	.align		4
.L_73:
        /*0018*/ 	.byte	0x04, 0x17
        /*001a*/ 	.short	(.L_75 - .L_74)
.L_74:
        /*001c*/ 	.word	0x00000000
        /*0020*/ 	.short	0x0006
        /*0022*/ 	.short	0x0028
        /*0024*/ 	.byte	0x00, 0xf0, 0x11, 0x00


	//----- nvinfo : EIATTR_KPARAM_INFO
	.align		4
.L_75:
        /*0028*/ 	.byte	0x04, 0x17
        /*002a*/ 	.short	(.L_77 - .L_76)
.L_76:
        /*002c*/ 	.word	0x00000000
        /*0030*/ 	.short	0x0005
        /*0032*/ 	.short	0x0024
        /*0034*/ 	.byte	0x00, 0xf0, 0x11, 0x00


	//----- nvinfo : EIATTR_KPARAM_INFO
	.align		4
.L_77:
        /*0038*/ 	.byte	0x04, 0x17
        /*003a*/ 	.short	(.L_79 - .L_78)
.L_78:
        /*003c*/ 	.word	0x00000000
        /*0040*/ 	.short	0x0004
        /*0042*/ 	.short	0x0020
        /*0044*/ 	.byte	0x00, 0xf0, 0x11, 0x00


	//----- nvinfo : EIATTR_KPARAM_INFO
	.align		4
.L_79:
        /*0048*/ 	.byte	0x04, 0x17
        /*004a*/ 	.short	(.L_81 - .L_80)
.L_80:
        /*004c*/ 	.word	0x00000000
        /*0050*/ 	.short	0x0003
        /*0052*/ 	.short	0x0018
        /*0054*/ 	.byte	0x00, 0xf5, 0x21, 0x00


	//----- nvinfo : EIATTR_KPARAM_INFO
	.align		4
.L_81:
        /*0058*/ 	.byte	0x04, 0x17
        /*005a*/ 	.short	(.L_83 - .L_82)
.L_82:
        /*005c*/ 	.word	0x00000000
        /*0060*/ 	.short	0x0002
        /*0062*/ 	.short	0x0010
        /*0064*/ 	.byte	0x00, 0xf5, 0x21, 0x00


	//----- nvinfo : EIATTR_KPARAM_INFO
	.align		4
.L_83:
        /*0068*/ 	.byte	0x04, 0x17
        /*006a*/ 	.short	(.L_85 - .L_84)
.L_84:
        /*006c*/ 	.word	0x00000000
        /*0070*/ 	.short	0x0001
        /*0072*/ 	.short	0x0008
        /*0074*/ 	.byte	0x00, 0xf5, 0x21, 0x00


	//----- nvinfo : EIATTR_KPARAM_INFO
	.align		4
.L_85:
        /*0078*/ 	.byte	0x04, 0x17
        /*007a*/ 	.short	(.L_87 - .L_86)
.L_86:
        /*007c*/ 	.word	0x00000000
        /*0080*/ 	.short	0x0000
        /*0082*/ 	.short	0x0000
        /*0084*/ 	.byte	0x00, 0xf5, 0x21, 0x00


	//----- nvinfo : EIATTR_SPARSE_MMA_MASK
	.align		4
.L_87:
        /*0088*/ 	.byte	0x03, 0x50
        /*008a*/ 	.short	0x0000


	//----- nvinfo : EIATTR_MAXREG_COUNT
	.align		4
        /*008c*/ 	.byte	0x03, 0x1b
        /*008e*/ 	.short	0x00ff


	//----- nvinfo : EIATTR_MERCURY_ISA_VERSION
	.align		4
        /*0090*/ 	.byte	0x03, 0x5f
        /*0092*/ 	.short	0x0101


	//----- nvinfo : EIATTR_VRC_CTA_INIT_COUNT
	.align		4
        /*0094*/ 	.byte	0x02, 0x4a
	.zero		1
	.zero		1


	//----- nvinfo : EIATTR_EXIT_INSTR_OFFSETS
	.align		4
        /*0098*/ 	.byte	0x04, 0x1c
        /*009a*/ 	.short	(.L_89 - .L_88)


	//   ....[0]....
.L_88:
        /*009c*/ 	.word	0x00000080


	//   ....[1]....
        /*00a0*/ 	.word	0x000004f0


	//   ....[2]....
        /*00a4*/ 	.word	0x00000820


	//   ....[3]....
        /*00a8*/ 	.word	0x00000c90


	//   ....[4]....
        /*00ac*/ 	.word	0x000010c0


	//----- nvinfo : EIATTR_CRS_STACK_SIZE
	.align		4
.L_89:
        /*00b0*/ 	.byte	0x04, 0x1e
        /*00b2*/ 	.short	(.L_91 - .L_90)
.L_90:
        /*00b4*/ 	.word	0x00000000


	//----- nvinfo : EIATTR_CBANK_PARAM_SIZE
	.align		4
.L_91:
        /*00b8*/ 	.byte	0x03, 0x19
        /*00ba*/ 	.short	0x0030


	//----- nvinfo : EIATTR_PARAM_CBANK
	.align		4
        /*00bc*/ 	.byte	0x04, 0x0a
        /*00be*/ 	.short	(.L_93 - .L_92)
	.align		4
.L_92:
        /*00c0*/ 	.word	index@(.nv.constant0._Z35count_and_sort_expert_tokens_kernelIiEvPKT_PiS3_S3_iiii)
        /*00c4*/ 	.short	0x0380
        /*00c6*/ 	.short	0x0030


	//----- nvinfo : EIATTR_SW_WAR
	.align		4
.L_93:
        /*00c8*/ 	.byte	0x04, 0x36
        /*00ca*/ 	.short	(.L_95 - .L_94)
.L_94:
        /*00cc*/ 	.word	0x00000008
.L_95:


//--------------------- .nv.info._Z27moe_align_block_size_kernelIiEvPKT_PiS3_S3_S3_iiiiiS3_ii --------------------------
	.section	.nv.info._Z27moe_align_block_size_kernelIiEvPKT_PiS3_S3_S3_iiiiiS3_ii,"",@"SHT_CUDA_INFO"
	.sectionflags	@""
	.align	4


	//----- nvinfo : EIATTR_CUDA_API_VERSION
	.align		4
        /*0000*/ 	.byte	0x04, 0x37
        /*0002*/ 	.short	(.L_97 - .L_96)
.L_96:
        /*0004*/ 	.word	0x00000082


	//----- nvinfo : EIATTR_KPARAM_INFO
	.align		4
.L_97:
        /*0008*/ 	.byte	0x04, 0x17
        /*000a*/ 	.short	(.L_99 - .L_98)
.L_98:
        /*000c*/ 	.word	0x00000000
        /*0010*/ 	.short	0x000c
        /*0012*/ 	.short	0x004c
        /*0014*/ 	.byte	0x00, 0xf0, 0x11, 0x00


	//----- nvinfo : EIATTR_KPARAM_INFO
	.align		4
.L_99:
        /*0018*/ 	.byte	0x04, 0x17
        /*001a*/ 	.short	(.L_101 - .L_100)
.L_100:
        /*001c*/ 	.word	0x00000000
        /*0020*/ 	.short	0x000b
        /*0022*/ 	.short	0x0048
        /*0024*/ 	.byte	0x00, 0xf0, 0x11, 0x00


	//----- nvinfo : EIATTR_KPARAM_INFO
	.align		4
.L_101:
        /*0028*/ 	.byte	0x04, 0x17
        /*002a*/ 	.short	(.L_103 - .L_102)
.L_102:
        /*002c*/ 	.word	0x00000000
        /*0030*/ 	.short	0x000a
        /*0032*/ 	.short	0x0040
        /*0034*/ 	.byte	0x00, 0xf5, 0x21, 0x00


	//----- nvinfo : EIATTR_KPARAM_INFO
	.align		4
.L_103:
        /*0038*/ 	.byte	0x04, 0x17
        /*003a*/ 	.short	(.L_105 - .L_104)
.L_104:
        /*003c*/ 	.word	0x00000000
        /*0040*/ 	.short	0x0009
        /*0042*/ 	.short	0x0038
        /*0044*/ 	.byte	0x00, 0xf0, 0x11, 0x00


	//----- nvinfo : EIATTR_KPARAM_INFO
	.align		4
.L_105:
        /*0048*/ 	.byte	0x04, 0x17
        /*004a*/ 	.short	(.L_107 - .L_106)
.L_106:
        /*004c*/ 	.word	0x00000000
        /*0050*/ 	.short	0x0008
        /*0052*/ 	.short	0x0034
        /*0054*/ 	.byte	0x00, 0xf0, 0x11, 0x00


	//----- nvinfo : EIATTR_KPARAM_INFO
	.align		4
.L_107:
        /*0058*/ 	.byte	0x04, 0x17
        /*005a*/ 	.short	(.L_109 - .L_108)
.L_108:
        /*005c*/ 	.word	0x00000000
        /*0060*/ 	.short	0x0007
        /*0062*/ 	.short	0x0030
        /*0064*/ 	.byte	0x00, 0xf0, 0x11, 0x00


	//----- nvinfo : EIATTR_KPARAM_INFO
	.align		4
.L_109:
        /*0068*/ 	.byte	0x04, 0x17
        /*006a*/ 	.short	(.L_111 - .L_110)
.L_110:
        /*006c*/ 	.word	0x00000000
        /*0070*/ 	.short	0x0006
        /*0072*/ 	.short	0x002c
        /*0074*/ 	.byte	0x00, 0xf0, 0x11, 0x00


	//----- nvinfo : EIATTR_KPARAM_INFO
	.align		4
.L_111:
        /*0078*/ 	.byte	0x04, 0x17
        /*007a*/ 	.short	(.L_113 - .L_112)
.L_112:
        /*007c*/ 	.word	0x00000000
        /*0080*/ 	.short	0x0005
        /*0082*/ 	.short	0x0028
        /*0084*/ 	.byte	0x00, 0xf0, 0x11, 0x00


	//----- nvinfo : EIATTR_KPARAM_INFO
	.align		4
.L_113:
        /*0088*/ 	.byte	0x04, 0x17
        /*008a*/ 	.short	(.L_115 - .L_114)
.L_114:
        /*008c*/ 	.word	0x00000000
        /*0090*/ 	.short	0x0004
        /*0092*/ 	.short	0x0020
        /*0094*/ 	.byte	0x00, 0xf5, 0x21, 0x00


	//----- nvinfo : EIATTR_KPARAM_INFO
	.align		4
.L_115:
        /*0098*/ 	.byte	0x04, 0x17
        /*009a*/ 	.short	(.L_117 - .L_116)
.L_116:
        /*009c*/ 	.word	0x00000000
        /*00a0*/ 	.short	0x0003
        /*00a2*/ 	.short	0x0018
        /*00a4*/ 	.byte	0x00, 0xf5, 0x21, 0x00


	//----- nvinfo : EIATTR_KPARAM_INFO
	.align		4
.L_117:
        /*00a8*/ 	.byte	0x04, 0x17
        /*00aa*/ 	.short	(.L_119 - .L_118)
.L_118:
        /*00ac*/ 	.word	0x00000000
        /*00b0*/ 	.short	0x0002
        /*00b2*/ 	.short	0x0010
        /*00b4*/ 	.byte	0x00, 0xf5, 0x21, 0x00


	//----- nvinfo : EIATTR_KPARAM_INFO
	.align		4
.L_119:
        /*00b8*/ 	.byte	0x04, 0x17
        /*00ba*/ 	.short	(.L_121 - .L_120)
.L_120:
        /*00bc*/ 	.word	0x00000000
        /*00c0*/ 	.short	0x0001
        /*00c2*/ 	.short	0x0008
        /*00c4*/ 	.byte	0x00, 0xf5, 0x21, 0x00


	//----- nvinfo : EIATTR_KPARAM_INFO
	.align		4
.L_121:
        /*00c8*/ 	.byte	0x04, 0x17
        /*00ca*/ 	.short	(.L_123 - .L_122)
.L_122:
        /*00cc*/ 	.word	0x00000000
        /*00d0*/ 	.short	0x0000
        /*00d2*/ 	.short	0x0000
        /*00d4*/ 	.byte	0x00, 0xf5, 0x21, 0x00


	//----- nvinfo : EIATTR_SPARSE_MMA_MASK
	.align		4
.L_123:
        /*00d8*/ 	.byte	0x03, 0x50
        /*00da*/ 	.short	0x0000


	//----- nvinfo : EIATTR_MAXREG_COUNT
	.align		4
        /*00dc*/ 	.byte	0x03, 0x1b
        /*00de*/ 	.short	0x00ff


	//----- nvinfo : EIATTR_NUM_BARRIERS
	.align		4
        /*00e0*/ 	.byte	0x02, 0x4c
        /*00e2*/ 	.byte	0x01
	.zero		1


	//----- nvinfo : EIATTR_MERCURY_ISA_VERSION
	.align		4
        /*00e4*/ 	.byte	0x03, 0x5f
        /*00e6*/ 	.short	0x0101


	//----- nvinfo : EIATTR_COOP_GROUP_MASK_REGIDS
	.align		4
        /*00e8*/ 	.byte	0x04, 0x29
        /*00ea*/ 	.short	(.L_125 - .L_124)


	//   ....[0]....
.L_124:
        /*00ec*/ 	.word	0xffffffff


	//   ....[1]....
        /*00f0*/ 	.word	0xffffffff


	//   ....[2]....
        /*00f4*/ 	.word	0xffffffff


	//   ....[3]....
        /*00f8*/ 	.word	0xffffffff


	//   ....[4]....
        /*00fc*/ 	.word	0xffffffff


	//   ....[5]....
        /*0100*/ 	.word	0x05000024


	//   ....[6]....
        /*0104*/ 	.word	0x05000024


	//   ....[7]....
        /*0108*/ 	.word	0x05000024


	//   ....[8]....
        /*010c*/ 	.word	0x05000024


	//   ....[9]....
        /*0110*/ 	.word	0x05000024


	//----- nvinfo : EIATTR_COOP_GROUP_INSTR_OFFSETS
	.align		4
.L_125:
        /*0114*/ 	.byte	0x04, 0x28
        /*0116*/ 	.short	(.L_127 - .L_126)


	//   ....[0]....
.L_126:
        /*0118*/ 	.word	0x00001e00


	//   ....[1]....
        /*011c*/ 	.word	0x00001e20


	//   ....[2]....
        /*0120*/ 	.word	0x00001e40


	//   ....[3]....
        /*0124*/ 	.word	0x00001e60


	//   ....[4]....
        /*0128*/ 	.word	0x00001e80


	//   ....[5]....
        /*012c*/ 	.word	0x00003120


	//   ....[6]....
        /*0130*/ 	.word	0x00003190


	//   ....[7]....
        /*0134*/ 	.word	0x00003200


	//   ....[8]....
        /*0138*/ 	.word	0x00003270


	//   ....[9]....
        /*013c*/ 	.word	0x000032e0


	//----- nvinfo : EIATTR_VRC_CTA_INIT_COUNT
	.align		4
.L_127:
        /*0140*/ 	.byte	0x02, 0x4a
	.zero		1
	.zero		1


	//----- nvinfo : EIATTR_EXIT_INSTR_OFFSETS
	.align		4
        /*0144*/ 	.byte	0x04, 0x1c
        /*0146*/ 	.short	(.L_129 - .L_128)


	//   ....[0]....
.L_128:
        /*0148*/ 	.word	0x00000240


	//   ....[1]....
        /*014c*/ 	.word	0x000002d0


	//   ....[2]....
        /*0150*/ 	.word	0x00003030


	//   ....[3]....
        /*0154*/ 	.word	0x000030c0


	//----- nvinfo : EIATTR_CRS_STACK_SIZE
	.align		4
.L_129:
        /*0158*/ 	.byte	0x04, 0x1e
        /*015a*/ 	.short	(.L_131 - .L_130)
.L_130:
        /*015c*/ 	.word	0x00000000


	//----- nvinfo : EIATTR_CBANK_PARAM_SIZE
	.align		4
.L_131:
        /*0160*/ 	.byte	0x03, 0x19
        /*0162*/ 	.short	0x0050


	//----- nvinfo : EIATTR_PARAM_CBANK
	.align		4
        /*0164*/ 	.byte	0x04, 0x0a
        /*0166*/ 	.short	(.L_133 - .L_132)
	.align		4
.L_132:
        /*0168*/ 	.word	index@(.nv.constant0._Z27moe_align_block_size_kernelIiEvPKT_PiS3_S3_S3_iiiiiS3_ii)
        /*016c*/ 	.short	0x0380
        /*016e*/ 	.short	0x0050


	//----- nvinfo : EIATTR_SW_WAR
	.align		4
.L_133:
        /*0170*/ 	.byte	0x04, 0x36
        /*0172*/ 	.short	(.L_135 - .L_134)
.L_134:
        /*0174*/ 	.word	0x00000008
.L_135:


//--------------------- .nv.info._Z46moe_align_block_size_small_batch_expert_kernelIiLi256EEvPKT_PiS3_S3_S3_iiiii --------------------------
	.section	.nv.info._Z46moe_align_block_size_small_batch_expert_kernelIiLi256EEvPKT_PiS3_S3_S3_iiiii,"",@"SHT_CUDA_INFO"
	.sectionflags	@""
	.align	4


	//----- nvinfo : EIATTR_CUDA_API_VERSION
	.align		4
        /*0000*/ 	.byte	0x04, 0x37
        /*0002*/ 	.short	(.L_137 - .L_136)
.L_136:
        /*0004*/ 	.word	0x00000082


	//----- nvinfo : EIATTR_KPARAM_INFO
	.align		4
.L_137:
        /*0008*/ 	.byte	0x04, 0x17
        /*000a*/ 	.short	(.L_139 - .L_138)
.L_138:
        /*000c*/ 	.word	0x00000000
        /*0010*/ 	.short	0x0009
        /*0012*/ 	.short	0x0038
        /*0014*/ 	.byte	0x00, 0xf0, 0x11, 0x00


	//----- nvinfo : EIATTR_KPARAM_INFO
	.align		4
.L_139:
        /*0018*/ 	.byte	0x04, 0x17
        /*001a*/ 	.short	(.L_141 - .L_140)
.L_140:
        /*001c*/ 	.word	0x00000000
        /*0020*/ 	.short	0x0008
        /*0022*/ 	.short	0x0034
        /*0024*/ 	.byte	0x00, 0xf0, 0x11, 0x00


	//----- nvinfo : EIATTR_KPARAM_INFO
	.align		4
.L_141:
        /*0028*/ 	.byte	0x04, 0x17
        /*002a*/ 	.short	(.L_143 - .L_142)
.L_142:
        /*002c*/ 	.word	0x00000000
        /*0030*/ 	.short	0x0007
        /*0032*/ 	.short	0x0030
        /*0034*/ 	.byte	0x00, 0xf0, 0x11, 0x00


	//----- nvinfo : EIATTR_KPARAM_INFO
	.align		4
.L_143:
        /*0038*/ 	.byte	0x04, 0x17
        /*003a*/ 	.short	(.L_145 - .L_144)
.L_144:
        /*003c*/ 	.word	0x00000000
        /*0040*/ 	.short	0x0006
        /*0042*/ 	.short	0x002c
        /*0044*/ 	.byte	0x00, 0xf0, 0x11, 0x00


	//----- nvinfo : EIATTR_KPARAM_INFO
	.align		4
.L_145:
        /*0048*/ 	.byte	0x04, 0x17
        /*004a*/ 	.short	(.L_147 - .L_146)
.L_146:
        /*004c*/ 	.word	0x00000000
        /*0050*/ 	.short	0x0005
        /*0052*/ 	.short	0x0028
        /*0054*/ 	.byte	0x00, 0xf0, 0x11, 0x00


	//----- nvinfo : EIATTR_KPARAM_INFO
	.align		4
.L_147:
        /*0058*/ 	.byte	0x04, 0x17
        /*005a*/ 	.short	(.L_149 - .L_148)
.L_148:
        /*005c*/ 	.word	0x00000000
        /*0060*/ 	.short	0x0004
        /*0062*/ 	.short	0x0020
        /*0064*/ 	.byte	0x00, 0xf5, 0x21, 0x00


	//----- nvinfo : EIATTR_KPARAM_INFO
	.align		4
.L_149:
        /*0068*/ 	.byte	0x04, 0x17
        /*006a*/ 	.short	(.L_151 - .L_150)
.L_150:
        /*006c*/ 	.word	0x00000000
        /*0070*/ 	.short	0x0003
        /*0072*/ 	.short	0x0018
        /*0074*/ 	.byte	0x00, 0xf5, 0x21, 0x00


	//----- nvinfo : EIATTR_KPARAM_INFO
	.align		4
.L_151:
        /*0078*/ 	.byte	0x04, 0x17
        /*007a*/ 	.short	(.L_153 - .L_152)
.L_152:
        /*007c*/ 	.word	0x00000000
        /*0080*/ 	.short	0x0002
        /*0082*/ 	.short	0x0010
        /*0084*/ 	.byte	0x00, 0xf5, 0x21, 0x00


	//----- nvinfo : EIATTR_KPARAM_INFO
	.align		4
.L_153:
        /*0088*/ 	.byte	0x04, 0x17
        /*008a*/ 	.short	(.L_155 - .L_154)
.L_154:
        /*008c*/ 	.word	0x00000000
        /*0090*/ 	.short	0x0001
        /*0092*/ 	.short	0x0008
        /*0094*/ 	.byte	0x00, 0xf5, 0x21, 0x00


	//----- nvinfo : EIATTR_KPARAM_INFO
	.align		4
.L_155:
        /*0098*/ 	.byte	0x04, 0x17
        /*009a*/ 	.short	(.L_157 - .L_156)
.L_156:
        /*009c*/ 	.word	0x00000000
        /*00a0*/ 	.short	0x0000
        /*00a2*/ 	.short	0x0000
        /*00a4*/ 	.byte	0x00, 0xf5, 0x21, 0x00


	//----- nvinfo : EIATTR_SPARSE_MMA_MASK
	.align		4
.L_157:
        /*00a8*/ 	.byte	0x03, 0x50
        /*00aa*/ 	.short	0x0000


	//----- nvinfo : EIATTR_MAXREG_COUNT
	.align		4
        /*00ac*/ 	.byte	0x03, 0x1b
        /*00ae*/ 	.short	0x00ff


	//----- nvinfo : EIATTR_NUM_BARRIERS
	.align		4
        /*00b0*/ 	.byte	0x02, 0x4c
        /*00b2*/ 	.byte	0x01
	.zero		1


	//----- nvinfo : EIATTR_MERCURY_ISA_VERSION
	.align		4
        /*00b4*/ 	.byte	0x03, 0x5f
        /*00b6*/ 	.short	0x0101


	//----- nvinfo : EIATTR_VRC_CTA_INIT_COUNT
	.align		4
        /*00b8*/ 	.byte	0x02, 0x4a
	.zero		1
	.zero		1


	//----- nvinfo : EIATTR_EXIT_INSTR_OFFSETS
	.align		4
        /*00bc*/ 	.byte	0x04, 0x1c
        /*00be*/ 	.short	(.L_159 - .L_158)


	//   ....[0]....
.L_158:
        /*00c0*/ 	.word	0x00000770


	//   ....[1]....
        /*00c4*/ 	.word	0x00003e70


	//   ....[2]....
        /*00c8*/ 	.word	0x000040b0


	//   ....[3]....
        /*00cc*/ 	.word	0x00004210


	//----- nvinfo : EIATTR_CRS_STACK_SIZE
	.align		4
.L_159:
        /*00d0*/ 	.byte	0x04, 0x1e
        /*00d2*/ 	.short	(.L_161 - .L_160)
.L_160:
        /*00d4*/ 	.word	0x00000000


	//----- nvinfo : EIATTR_CBANK_PARAM_SIZE
	.align		4
.L_161:
        /*00d8*/ 	.byte	0x03, 0x19
        /*00da*/ 	.short	0x003c


	//----- nvinfo : EIATTR_PARAM_CBANK
	.align		4
        /*00dc*/ 	.byte	0x04, 0x0a
        /*00de*/ 	.short	(.L_163 - .L_162)
	.align		4
.L_162:
        /*00e0*/ 	.word	index@(.nv.constant0._Z46moe_align_block_size_small_batch_expert_kernelIiLi256EEvPKT_PiS3_S3_S3_iiiii)
        /*00e4*/ 	.short	0x0380
        /*00e6*/ 	.short	0x003c


	//----- nvinfo : EIATTR_SW_WAR
	.align		4
.L_163:
        /*00e8*/ 	.byte	0x04, 0x36
        /*00ea*/ 	.short	(.L_165 - .L_164)
.L_164:
        /*00ec*/ 	.word	0x00000008
.L_165:


//--------------------- .nv.callgraph             --------------------------
	.section	.nv.callgraph,"",@"SHT_CUDA_CALLGRAPH"
	.align	4
	.sectionentsize	8
	.align		4
        /*0000*/ 	.word	0x00000000
	.align		4
        /*0004*/ 	.word	0xffffffff
	.align		4
        /*0008*/ 	.word	0x00000000
	.align		4
        /*000c*/ 	.word	0xfffffffe
	.align		4
        /*0010*/ 	.word	0x00000000
	.align		4
        /*0014*/ 	.word	0xfffffffd
	.align		4
        /*0018*/ 	.word	0x00000000
	.align		4
        /*001c*/ 	.word	0xfffffffc


//--------------------- .nv.constant4             --------------------------
	.section	.nv.constant4,"a",@progbits
	.align	8
	.align		8
.nv.constant4:
        /*0000*/ 	.dword	_ZN34_INTERNAL_c840c7b0_4_k_cu_eddd50884cuda3std3__45__cpo5beginE
	.align		8
        /*0008*/ 	.dword	_ZN34_INTERNAL_c840c7b0_4_k_cu_eddd50884cuda3std3__45__cpo3endE
	.align		8
        /*0010*/ 	.dword	_ZN34_INTERNAL_c840c7b0_4_k_cu_eddd50884cuda3std3__45__cpo6cbeginE
	.align		8
        /*0018*/ 	.dword	_ZN34_INTERNAL_c840c7b0_4_k_cu_eddd50884cuda3std3__45__cpo4cendE
	.align		8
        /*0020*/ 	.dword	_ZN34_INTERNAL_c840c7b0_4_k_cu_eddd50884cuda3std3__45__cpo6rbeginE
	.align		8
        /*0028*/ 	.dword	_ZN34_INTERNAL_c840c7b0_4_k_cu_eddd50884cuda3std3__45__cpo4rendE
	.align		8
        /*0030*/ 	.dword	_ZN34_INTERNAL_c840c7b0_4_k_cu_eddd50884cuda3std3__45__cpo7crbeginE
	.align		8
        /*0038*/ 	.dword	_ZN34_INTERNAL_c840c7b0_4_k_cu_eddd50884cuda3std3__45__cpo5crendE
	.align		8
        /*0040*/ 	.dword	_ZN34_INTERNAL_c840c7b0_4_k_cu_eddd50884cuda3std3__436_GLOBAL__N__c840c7b0_4_k_cu_eddd50886ignoreE
	.align		8
        /*0048*/ 	.dword	_ZN34_INTERNAL_c840c7b0_4_k_cu_eddd50884cuda3std3__419piecewise_constructE
	.align		8
        /*0050*/ 	.dword	_ZN34_INTERNAL_c840c7b0_4_k_cu_eddd50884cuda3std3__48in_placeE
	.align		8
        /*0058*/ 	.dword	_ZN34_INTERNAL_c840c7b0_4_k_cu_eddd50884cuda3std3__420unreachable_sentinelE
	.align		8
        /*0060*/ 	.dword	_ZN34_INTERNAL_c840c7b0_4_k_cu_eddd50884cuda3std3__47nulloptE
	.align		8
        /*0068*/ 	.dword	_ZN34_INTERNAL_c840c7b0_4_k_cu_eddd50884cuda3std3__48unexpectE
	.align		8
        /*0070*/ 	.dword	_ZN34_INTERNAL_c840c7b0_4_k_cu_eddd50884cuda3std6ranges3__45__cpo4swapE
	.align		8
        /*0078*/ 	.dword	_ZN34_INTERNAL_c840c7b0_4_k_cu_eddd50884cuda3std6ranges3__45__cpo9iter_moveE
	.align		8
        /*0080*/ 	.dword	_ZN34_INTERNAL_c840c7b0_4_k_cu_eddd50884cuda3std6ranges3__45__cpo5beginE
	.align		8
        /*0088*/ 	.dword	_ZN34_INTERNAL_c840c7b0_4_k_cu_eddd50884cuda3std6ranges3__45__cpo3endE
	.align		8
        /*0090*/ 	.dword	_ZN34_INTERNAL_c840c7b0_4_k_cu_eddd50884cuda3std6ranges3__45__cpo6cbeginE
	.align		8
        /*0098*/ 	.dword	_ZN34_INTERNAL_c840c7b0_4_k_cu_eddd50884cuda3std6ranges3__45__cpo4cendE
	.align		8
        /*00a0*/ 	.dword	_ZN34_INTERNAL_c840c7b0_4_k_cu_eddd50884cuda3std6ranges3__45__cpo7advanceE
	.align		8
        /*00a8*/ 	.dword	_ZN34_INTERNAL_c840c7b0_4_k_cu_eddd50884cuda3std6ranges3__45__cpo9iter_swapE
	.align		8
        /*00b0*/ 	.dword	_ZN34_INTERNAL_c840c7b0_4_k_cu_eddd50884cuda3std6ranges3__45__cpo4nextE
	.align		8
        /*00b8*/ 	.dword	_ZN34_INTERNAL_c840c7b0_4_k_cu_eddd50884cuda3std6ranges3__45__cpo4prevE
	.align		8
        /*00c0*/ 	.dword	_ZN34_INTERNAL_c840c7b0_4_k_cu_eddd50884cuda3std6ranges3__45__cpo4dataE
	.align		8
        /*00c8*/ 	.dword	_ZN34_INTERNAL_c840c7b0_4_k_cu_eddd50884cuda3std6ranges3__45__cpo5cdataE
	.align		8
        /*00d0*/ 	.dword	_ZN34_INTERNAL_c840c7b0_4_k_cu_eddd50884cuda3std6ranges3__45__cpo4sizeE
	.align		8
        /*00d8*/ 	.dword	_ZN34_INTERNAL_c840c7b0_4_k_cu_eddd50884cuda3std6ranges3__45__cpo5ssizeE
	.align		8
        /*00e0*/ 	.dword	_ZN34_INTERNAL_c840c7b0_4_k_cu_eddd50884cuda3std6ranges3__45__cpo8distanceE
	.align		8
        /*00e8*/ 	.dword	_ZN34_INTERNAL_c840c7b0_4_k_cu_eddd50886thrust24THRUST_300001_SM_1000_NS6system6detail10sequential3seqE
	.align		8
        /*00f0*/ 	.dword	_ZN34_INTERNAL_c840c7b0_4_k_cu_eddd50886thrust24THRUST_300001_SM_1000_NS12placeholders2_1E
	.align		8
        /*00f8*/ 	.dword	_ZN34_INTERNAL_c840c7b0_4_k_cu_eddd50886thrust24THRUST_300001_SM_1000_NS12placeholders2_2E
	.align		8
        /*0100*/ 	.dword	_ZN34_INTERNAL_c840c7b0_4_k_cu_eddd50886thrust24THRUST_300001_SM_1000_NS12placeholders2_3E
	.align		8
        /*0108*/ 	.dword	_ZN34_INTERNAL_c840c7b0_4_k_cu_eddd50886thrust24THRUST_300001_SM_1000_NS12placeholders2_4E
	.align		8
        /*0110*/ 	.dword	_ZN34_INTERNAL_c840c7b0_4_k_cu_eddd50886thrust24THRUST_300001_SM_1000_NS12placeholders2_5E
	.align		8
        /*0118*/ 	.dword	_ZN34_INTERNAL_c840c7b0_4_k_cu_eddd50886thrust24THRUST_300001_SM_1000_NS12placeholders2_6E
	.align		8
        /*0120*/ 	.dword	_ZN34_INTERNAL_c840c7b0_4_k_cu_eddd50886thrust24THRUST_300001_SM_1000_NS12placeholders2_7E
	.align		8
        /*0128*/ 	.dword	_ZN34_INTERNAL_c840c7b0_4_k_cu_eddd50886thrust24THRUST_300001_SM_1000_NS12placeholders2_8E
	.align		8
        /*0130*/ 	.dword	_ZN34_INTERNAL_c840c7b0_4_k_cu_eddd50886thrust24THRUST_300001_SM_1000_NS12placeholders2_9E
	.align		8
        /*0138*/ 	.dword	_ZN34_INTERNAL_c840c7b0_4_k_cu_eddd50886thrust24THRUST_300001_SM_1000_NS12placeholders3_10E


//--------------------- .text._ZN3cub18CUB_300001_SM_10006detail11EmptyKernelIvEEvv --------------------------
	.section	.text._ZN3cub18CUB_300001_SM_10006detail11EmptyKernelIvEEvv,"ax",@progbits
	.align	128
        .global         _ZN3cub18CUB_300001_SM_10006detail11EmptyKernelIvEEvv
        .type           _ZN3cub18CUB_300001_SM_10006detail11EmptyKernelIvEEvv,@function
        .size           _ZN3cub18CUB_300001_SM_10006detail11EmptyKernelIvEEvv,(.L_x_139 - _ZN3cub18CUB_300001_SM_10006detail11EmptyKernelIvEEvv)
        .other          _ZN3cub18CUB_300001_SM_10006detail11EmptyKernelIvEEvv,@"STO_CUDA_ENTRY STV_DEFAULT"
_ZN3cub18CUB_300001_SM_10006detail11EmptyKernelIvEEvv:
.text._ZN3cub18CUB_300001_SM_10006detail11EmptyKernelIvEEvv:
[----:B------:R-:W-:Y:S01]  /*0000*/  LDC R1, c[0x0][0x37c] ;  /* 0x0000df00ff017b82 */ /* 0x000fe20000000800 */
[----:B------:R-:W-:Y:S05]  /*0010*/  EXIT ;  /* 0x000000000000794d */ /* 0x000fea0003800000 */
.L_x_0:
[----:B------:R-:W-:-:S00]  /*0020*/  BRA `(.L_x_0) ;  /* 0xfffffffc00fc7947 */ /* 0x000fc0000383ffff */
[----:B------:R-:W-:-:S00]  /*0030*/  NOP ;  /* 0x0000000000007918 */ /* 0x000fc00000000000 */
        /* <DEDUP_REMOVED lines=12> */
.L_x_139:


//--------------------- .text._Z35count_and_sort_expert_tokens_kernelIiEvPKT_PiS3_S3_iiii --------------------------
	.section	.text._Z35count_and_sort_expert_tokens_kernelIiEvPKT_PiS3_S3_iiii,"ax",@progbits
	.align	128
        .global         _Z35count_and_sort_expert_tokens_kernelIiEvPKT_PiS3_S3_iiii
        .type           _Z35count_and_sort_expert_tokens_kernelIiEvPKT_PiS3_S3_iiii,@function
        .size           _Z35count_and_sort_expert_tokens_kernelIiEvPKT_PiS3_S3_iiii,(.L_x_140 - _Z35count_and_sort_expert_tokens_kernelIiEvPKT_PiS3_S3_iiii)
        .other          _Z35count_and_sort_expert_tokens_kernelIiEvPKT_PiS3_S3_iiii,@"STO_CUDA_ENTRY STV_DEFAULT"
_Z35count_and_sort_expert_tokens_kernelIiEvPKT_PiS3_S3_iiii:
.text._Z35count_and_sort_expert_tokens_kernelIiEvPKT_PiS3_S3_iiii:
[----:B------:R-:W-:Y:S01]  /*0000*/  LDC R1, c[0x0][0x37c] ;  /* 0x0000df00ff017b82 */ /* 0x000fe20000000800 */
[----:B------:R-:W0:Y:S07]  /*0010*/  S2R R10, SR_TID.X ;  /* 0x00000000000a7919 */ /* 0x000e2e0000002100 */
[----:B------:R-:W0:Y:S01]  /*0020*/  S2UR UR4, SR_CTAID.Y ;  /* 0x00000000000479c3 */ /* 0x000e220000002600 */
[----:B------:R-:W1:Y:S07]  /*0030*/  LDCU UR8, c[0x0][0x3a0] ;  /* 0x00007400ff0877ac */ /* 0x000e6e0008000800 */
[----:B------:R-:W0:Y:S01]  /*0040*/  LDC R13, c[0x0][0x360] ;  /* 0x0000d800ff0d7b82 */ /* 0x000e220000000800 */
[----:B------:R-:W2:Y:S01]  /*0050*/  LDCU UR5, c[0x0][0x374] ;  /* 0x00006e80ff0577ac */ /* 0x000ea20008000800 */
[----:B0-----:R-:W-:-:S05]  /*0060*/  IMAD R3, R13, UR4, R10 ;  /* 0x000000040d037c24 */ /* 0x001fca000f8e020a */
[----:B-1----:R-:W-:-:S13]  /*0070*/  ISETP.GE.AND P0, PT, R3, UR8, PT ;  /* 0x0000000803007c0c */ /* 0x002fda000bf06270 */
[----:B--2---:R-:W-:Y:S05]  /*0080*/  @P0 EXIT ;  /* 0x000000000000094d */ /* 0x004fea0003800000 */
[----:B------:R-:W0:Y:S01]  /*0090*/  LDCU.64 UR10, c[0x0][0x398] ;  /* 0x00007300ff0a77ac */ /* 0x000e220008000a00 */
[----:B------:R-:W-:Y:S01]  /*00a0*/  IMAD R0, R13, UR5, RZ ;  /* 0x000000050d007c24 */ /* 0x000fe2000f8e02ff */
[----:B------:R-:W1:Y:S01]  /*00b0*/  LDCU.64 UR6, c[0x0][0x358] ;  /* 0x00006b00ff0677ac */ /* 0x000e620008000a00 */
[----:B0-----:R-:W-:-:S04]  /*00c0*/  UISETP.NE.U32.AND UP0, UPT, UR10, URZ, UPT ;  /* 0x000000ff0a00728c */ /* 0x001fc8000bf05070 */
[----:B------:R-:W-:-:S09]  /*00d0*/  UISETP.NE.AND.EX UP0, UPT, UR11, URZ, UPT, UP0 ;  /* 0x000000ff0b00728c */ /* 0x000fd2000bf05300 */
[----:B-1----:R-:W-:Y:S05]  /*00e0*/  BRA.U UP0, `(.L_x_1) ;  /* 0x0000000500d07547 */ /* 0x002fea000b800000 */
[----:B------:R-:W0:Y:S01]  /*00f0*/  I2F.U32.RP R6, R0 ;  /* 0x0000000000067306 */ /* 0x000e220000209000 */
[C---:B------:R-:W-:Y:S01]  /*0100*/  IADD3 R2, PT, PT, R0.reuse, R3, RZ ;  /* 0x0000000300027210 */ /* 0x040fe20007ffe0ff */
[----:B------:R-:W-:Y:S01]  /*0110*/  IMAD.MOV R9, RZ, RZ, -R0 ;  /* 0x000000ffff097224 */ /* 0x000fe200078e0a00 */
[----:B------:R-:W-:Y:S01]  /*0120*/  ISETP.NE.U32.AND P2, PT, R0, RZ, PT ;  /* 0x000000ff0000720c */ /* 0x000fe20003f45070 */
[----:B------:R-:W1:Y:S01]  /*0130*/  LDCU UR5, c[0x0][0x3a4] ;  /* 0x00007480ff0577ac */ /* 0x000e620008000800 */
[C---:B------:R-:W-:Y:S01]  /*0140*/  ISETP.GE.U32.AND P0, PT, R2.reuse, UR8, PT ;  /* 0x0000000802007c0c */ /* 0x040fe2000bf06070 */
[----:B------:R-:W-:Y:S01]  /*0150*/  BSSY.RECONVERGENT B0, `(.L_x_2) ;  /* 0x0000033000007945 */ /* 0x000fe20003800200 */
[----:B------:R-:W-:Y:S02]  /*0160*/  VIMNMX.U32 R7, PT, PT, R2, UR8, !PT ;  /* 0x0000000802077c48 */ /* 0x000fe4000ffe0000 */
[----:B------:R-:W-:-:S04]  /*0170*/  SEL R12, RZ, 0x1, P0 ;  /* 0x00000001ff0c7807 */ /* 0x000fc80000000000 */
[----:B------:R-:W-:Y:S01]  /*0180*/  IADD3 R7, PT, PT, R7, -R2, -R12 ;  /* 0x8000000207077210 */ /* 0x000fe20007ffe80c */
[----:B0-----:R-:W0:Y:S02]  /*0190*/  MUFU.RCP R6, R6 ;  /* 0x0000000600067308 */ /* 0x001e240000001000 */
[----:B0-----:R-:W-:-:S06]  /*01a0*/  VIADD R4, R6, 0xffffffe ;  /* 0x0ffffffe06047836 */ /* 0x001fcc0000000000 */
[----:B------:R0:W2:Y:S02]  /*01b0*/  F2I.FTZ.U32.TRUNC.NTZ R5, R4 ;  /* 0x0000000400057305 */ /* 0x0000a4000021f000 */
[----:B0-----:R-:W-:Y:S02]  /*01c0*/  IMAD.MOV.U32 R4, RZ, RZ, RZ ;  /* 0x000000ffff047224 */ /* 0x001fe400078e00ff */
[----:B--2---:R-:W-:-:S04]  /*01d0*/  IMAD R9, R9, R5, RZ ;  /* 0x0000000509097224 */ /* 0x004fc800078e02ff */
[----:B------:R-:W-:-:S06]  /*01e0*/  IMAD.HI.U32 R6, R5, R9, R4 ;  /* 0x0000000905067227 */ /* 0x000fcc00078e0004 */
[----:B------:R-:W-:-:S05]  /*01f0*/  IMAD.HI.U32 R5, R6, R7, RZ ;  /* 0x0000000706057227 */ /* 0x000fca00078e00ff */
[----:B------:R-:W-:-:S05]  /*0200*/  IADD3 R2, PT, PT, -R5, RZ, RZ ;  /* 0x000000ff05027210 */ /* 0x000fca0007ffe1ff */
[----:B------:R-:W-:-:S05]  /*0210*/  IMAD R7, R0, R2, R7 ;  /* 0x0000000200077224 */ /* 0x000fca00078e0207 */
[----:B------:R-:W-:-:S13]  /*0220*/  ISETP.GE.U32.AND P0, PT, R7, R0, PT ;  /* 0x000000000700720c */ /* 0x000fda0003f06070 */
[----:B------:R-:W-:Y:S01]  /*0230*/  @P0 IMAD.IADD R7, R7, 0x1, -R0 ;  /* 0x0000000107070824 */ /* 0x000fe200078e0a00 */
[----:B------:R-:W-:-:S04]  /*0240*/  @P0 IADD3 R5, PT, PT, R5, 0x1, RZ ;  /* 0x0000000105050810 */ /* 0x000fc80007ffe0ff */
[----:B------:R-:W-:-:S13]  /*0250*/  ISETP.GE.U32.AND P1, PT, R7, R0, PT ;  /* 0x000000000700720c */ /* 0x000fda0003f26070 */
[----:B------:R-:W-:Y:S01]  /*0260*/  @P1 VIADD R5, R5, 0x1 ;  /* 0x0000000105051836 */ /* 0x000fe20000000000 */
[----:B------:R-:W-:-:S04]  /*0270*/  @!P2 LOP3.LUT R5, RZ, R0, RZ, 0x33, !PT ;  /* 0x00000000ff05a212 */ /* 0x000fc800078e33ff */
[----:B------:R-:W-:-:S04]  /*0280*/  IADD3 R12, PT, PT, R12, R5, RZ ;  /* 0x000000050c0c7210 */ /* 0x000fc80007ffe0ff */
[----:B------:R-:W-:-:S04]  /*0290*/  LOP3.LUT R2, R12, 0x3, RZ, 0xc0, !PT ;  /* 0x000000030c027812 */ /* 0x000fc800078ec0ff */
[----:B------:R-:W-:-:S13]  /*02a0*/  ISETP.NE.AND P0, PT, R2, 0x3, PT ;  /* 0x000000030200780c */ /* 0x000fda0003f05270 */
[----:B-1----:R-:W-:Y:S05]  /*02b0*/  @!P0 BRA `(.L_x_3) ;  /* 0x0000000000708947 */ /* 0x002fea0003800000 */
[----:B------:R-:W0:Y:S01]  /*02c0*/  LDCU.64 UR8, c[0x0][0x380] ;  /* 0x00007000ff0877ac */ /* 0x000e220008000a00 */
[----:B------:R-:W1:Y:S01]  /*02d0*/  LDC.64 R6, c[0x0][0x390] ;  /* 0x0000e400ff067b82 */ /* 0x000e620000000a00 */
[----:B------:R-:W-:Y:S01]  /*02e0*/  IMAD.MOV.U32 R11, RZ, RZ, RZ ;  /* 0x000000ffff0b7224 */ /* 0x000fe200078e00ff */
[----:B------:R-:W-:Y:S01]  /*02f0*/  IADD3 R2, PT, PT, R12, 0x1, RZ ;  /* 0x000000010c027810 */ /* 0x000fe20007ffe0ff */
[----:B------:R-:W-:-:S03]  /*0300*/  IMAD.WIDE.U32 R10, R13, UR4, R10 ;  /* 0x000000040d0a7c25 */ /* 0x000fc6000f8e000a */
[----:B------:R-:W-:Y:S02]  /*0310*/  LOP3.LUT R2, R2, 0x3, RZ, 0xc0, !PT ;  /* 0x0000000302027812 */ /* 0x000fe400078ec0ff */
[----:B------:R-:W2:Y:S03]  /*0320*/  LDC.64 R4, c[0x0][0x388] ;  /* 0x0000e200ff047b82 */ /* 0x000ea60000000a00 */
[----:B------:R-:W-:Y:S01]  /*0330*/  IMAD.MOV R2, RZ, RZ, -R2 ;  /* 0x000000ffff027224 */ /* 0x000fe200078e0a02 */
[----:B0-----:R-:W-:-:S04]  /*0340*/  LEA R13, P0, R10, UR8, 0x2 ;  /* 0x000000080a0d7c11 */ /* 0x001fc8000f8010ff */
[----:B------:R-:W-:-:S09]  /*0350*/  LEA.HI.X R9, R10, UR9, R11, 0x2, P0 ;  /* 0x000000090a097c11 */ /* 0x000fd200080f140b */
.L_x_6:
[----:B------:R-:W-:-:S05]  /*0360*/  MOV R8, R13 ;  /* 0x0000000d00087202 */ /* 0x000fca0000000f00 */
[----:B------:R-:W3:Y:S01]  /*0370*/  LDG.E.CONSTANT R11, desc[UR6][R8.64] ;  /* 0x00000006080b7981 */ /* 0x000ee2000c1e9900 */
[----:B------:R-:W-:Y:S01]  /*0380*/  VIADD R2, R2, 0x1 ;  /* 0x0000000102027836 */ /* 0x000fe20000000000 */
[----:B------:R-:W-:Y:S01]  /*0390*/  BSSY.RECONVERGENT B1, `(.L_x_4) ;  /* 0x000000b000017945 */ /* 0x000fe20003800200 */
[----:B------:R-:W-:-:S03]  /*03a0*/  IMAD.WIDE.U32 R14, R0, 0x4, R8 ;  /* 0x00000004000e7825 */ /* 0x000fc600078e0008 */
[----:B------:R-:W-:Y:S02]  /*03b0*/  ISETP.NE.AND P1, PT, R2, RZ, PT ;  /* 0x000000ff0200720c */ /* 0x000fe40003f25270 */
[----:B------:R-:W-:Y:S02]  /*03c0*/  MOV R13, R14 ;  /* 0x0000000e000d7202 */ /* 0x000fe40000000f00 */
[----:B---3--:R-:W-:-:S13]  /*03d0*/  ISETP.GE.AND P0, PT, R11, UR5, PT ;  /* 0x000000050b007c0c */ /* 0x008fda000bf06270 */
[----:B------:R-:W-:Y:S05]  /*03e0*/  @P0 BRA `(.L_x_5) ;  /* 0x0000000000140947 */ /* 0x000fea0003800000 */
[----:B-1----:R-:W-:-:S04]  /*03f0*/  IMAD.WIDE R8, R11, 0x4, R6 ;  /* 0x000000040b087825 */ /* 0x002fc800078e0206 */
[----:B------:R-:W-:-:S05]  /*0400*/  IMAD.MOV.U32 R17, RZ, RZ, 0x1 ;  /* 0x00000001ff117424 */ /* 0x000fca00078e00ff */
[----:B------:R-:W2:Y:S02]  /*0410*/  ATOMG.E.ADD.STRONG.GPU PT, R9, desc[UR6][R8.64], R17 ;  /* 0x80000011080979a8 */ /* 0x000ea400081ef106 */
[----:B--2---:R-:W-:-:S05]  /*0420*/  IMAD.WIDE R10, R9, 0x4, R4 ;  /* 0x00000004090a7825 */ /* 0x004fca00078e0204 */
[----:B------:R0:W-:Y:S02]  /*0430*/  STG.E desc[UR6][R10.64], R3 ;  /* 0x000000030a007986 */ /* 0x0001e4000c101906 */
.L_x_5:
[----:B------:R-:W-:Y:S05]  /*0440*/  BSYNC.RECONVERGENT B1 ;  /* 0x0000000000017941 */ /* 0x000fea0003800200 */
.L_x_4:
[----:B------:R-:W-:Y:S01]  /*0450*/  MOV R9, R15 ;  /* 0x0000000f00097202 */ /* 0x000fe20000000f00 */
[----:B0-----:R-:W-:Y:S01]  /*0460*/  IMAD.IADD R3, R0, 0x1, R3 ;  /* 0x0000000100037824 */ /* 0x001fe200078e0203 */
[----:B------:R-:W-:Y:S06]  /*0470*/  @P1 BRA `(.L_x_6) ;  /* 0xfffffffc00b81947 */ /* 0x000fec000383ffff */
.L_x_3:
[----:B------:R-:W-:Y:S05]  /*0480*/  BSYNC.RECONVERGENT B0 ;  /* 0x0000000000007941 */ /* 0x000fea0003800200 */
.L_x_2:
[----:B------:R-:W0:Y:S01]  /*0490*/  LDC R2, c[0x0][0x3a4] ;  /* 0x0000e900ff027b82 */ /* 0x000e220000000800 */
[----:B------:R-:W-:Y:S01]  /*04a0*/  ISETP.GE.U32.AND P0, PT, R12, 0x3, PT ;  /* 0x000000030c00780c */ /* 0x000fe20003f06070 */
[----:B------:R-:W3:Y:S06]  /*04b0*/  LDCU UR8, c[0x0][0x3a0] ;  /* 0x00007400ff0877ac */ /* 0x000eec0008000800 */
[----:B--2---:R-:W2:Y:S08]  /*04c0*/  LDC.64 R4, c[0x0][0x390] ;  /* 0x0000e400ff047b82 */ /* 0x004eb00000000a00 */
[----:B-1----:R-:W1:Y:S08]  /*04d0*/  LDC.64 R6, c[0x0][0x388] ;  /* 0x0000e200ff067b82 */ /* 0x002e700000000a00 */
[----:B------:R-:W4:Y:S01]  /*04e0*/  LDC.64 R8, c[0x0][0x380] ;  /* 0x0000e000ff087b82 */ /* 0x000f220000000a00 */
[----:B---3--:R-:W-:Y:S05]  /*04f0*/  @!P0 EXIT ;  /* 0x000000000000894d */ /* 0x008fea0003800000 */
.L_x_15:
[----:B---3--:R-:W-:Y:S01]  /*0500*/  IADD3 R15, PT, PT, R0, R3, RZ ;  /* 0x00000003000f7210 */ /* 0x008fe20007ffe0ff */
[----:B----4-:R-:W-:-:S04]  /*0510*/  IMAD.WIDE.U32 R20, R3, 0x4, R8 ;  /* 0x0000000403147825 */ /* 0x010fc800078e0008 */
[C---:B------:R-:W-:Y:S02]  /*0520*/  IMAD.IADD R11, R0.reuse, 0x1, R15 ;  /* 0x00000001000b7824 */ /* 0x040fe400078e020f */
[----:B------:R-:W0:Y:S01]  /*0530*/  LDG.E.CONSTANT R21, desc[UR6][R20.64] ;  /* 0x0000000614157981 */ /* 0x000e22000c1e9900 */
[--C-:B------:R-:W-:Y:S02]  /*0540*/  IMAD.WIDE.U32 R22, R15, 0x4, R8.reuse ;  /* 0x000000040f167825 */ /* 0x100fe400078e0008 */
[----:B------:R-:W-:Y:S02]  /*0550*/  IADD3 R13, PT, PT, R0, R11, RZ ;  /* 0x0000000b000d7210 */ /* 0x000fe40007ffe0ff */
[--C-:B------:R-:W-:Y:S01]  /*0560*/  IMAD.WIDE.U32 R18, R11, 0x4, R8.reuse ;  /* 0x000000040b127825 */ /* 0x100fe200078e0008 */
[----:B------:R-:W3:Y:S03]  /*0570*/  LDG.E.CONSTANT R25, desc[UR6][R22.64] ;  /* 0x0000000616197981 */ /* 0x000ee6000c1e9900 */
[----:B------:R-:W-:-:S02]  /*0580*/  IMAD.WIDE.U32 R16, R13, 0x4, R8 ;  /* 0x000000040d107825 */ /* 0x000fc400078e0008 */
[----:B------:R-:W4:Y:S04]  /*0590*/  LDG.E.CONSTANT R19, desc[UR6][R18.64] ;  /* 0x0000000612137981 */ /* 0x000f28000c1e9900 */
[----:B------:R-:W5:Y:S01]  /*05a0*/  LDG.E.CONSTANT R17, desc[UR6][R16.64] ;  /* 0x0000000610117981 */ /* 0x000f62000c1e9900 */
[----:B------:R-:W-:Y:S01]  /*05b0*/  BSSY.RECONVERGENT B0, `(.L_x_7) ;  /* 0x000000b000007945 */ /* 0x000fe20003800200 */
[-C--:B0-----:R-:W-:Y:S02]  /*05c0*/  ISETP.GE.AND P0, PT, R21, R2.reuse, PT ;  /* 0x000000021500720c */ /* 0x081fe40003f06270 */
[-C--:B---3--:R-:W-:Y:S02]  /*05d0*/  ISETP.GE.AND P1, PT, R25, R2.reuse, PT ;  /* 0x000000021900720c */ /* 0x088fe40003f26270 */
[----:B----4-:R-:W-:-:S02]  /*05e0*/  ISETP.GE.AND P2, PT, R19, R2, PT ;  /* 0x000000021300720c */ /* 0x010fc40003f46270 */
[----:B-----5:R-:W-:-:S07]  /*05f0*/  ISETP.GE.AND P3, PT, R17, R2, PT ;  /* 0x000000021100720c */ /* 0x020fce0003f66270 */
[----:B------:R-:W-:Y:S06]  /*0600*/  @P0 BRA `(.L_x_8) ;  /* 0x0000000000140947 */ /* 0x000fec0003800000 */
[----:B--2---:R-:W-:-:S04]  /*0610*/  IMAD.WIDE R20, R21, 0x4, R4 ;  /* 0x0000000415147825 */ /* 0x004fc800078e0204 */
[----:B------:R-:W-:-:S05]  /*0620*/  IMAD.MOV.U32 R27, RZ, RZ, 0x1 ;  /* 0x00000001ff1b7424 */ /* 0x000fca00078e00ff */
[----:B------:R-:W1:Y:S02]  /*0630*/  ATOMG.E.ADD.STRONG.GPU PT, R21, desc[UR6][R20.64], R27 ;  /* 0x8000001b141579a8 */ /* 0x000e6400081ef106 */
[----:B-1----:R-:W-:-:S05]  /*0640*/  IMAD.WIDE R22, R21, 0x4, R6 ;  /* 0x0000000415167825 */ /* 0x002fca00078e0206 */
[----:B------:R0:W-:Y:S02]  /*0650*/  STG.E desc[UR6][R22.64], R3 ;  /* 0x0000000316007986 */ /* 0x0001e4000c101906 */
.L_x_8:
[----:B------:R-:W-:Y:S05]  /*0660*/  BSYNC.RECONVERGENT B0 ;  /* 0x0000000000007941 */ /* 0x000fea0003800200 */
.L_x_7:
[----:B------:R-:W-:Y:S04]  /*0670*/  BSSY.RECONVERGENT B0, `(.L_x_9) ;  /* 0x0000007000007945 */ /* 0x000fe80003800200 */
[----:B------:R-:W-:Y:S05]  /*0680*/  @P1 BRA `(.L_x_10) ;  /* 0x0000000000141947 */ /* 0x000fea0003800000 */
[----:B0-----:R-:W-:Y:S02]  /*0690*/  HFMA2 R3, -RZ, RZ, 0, 5.9604644775390625e-08 ;  /* 0x00000001ff037431 */ /* 0x001fe400000001ff */
[----:B--2---:R-:W-:-:S06]  /*06a0*/  IMAD.WIDE R20, R25, 0x4, R4 ;  /* 0x0000000419147825 */ /* 0x004fcc00078e0204 */
[----:B------:R-:W1:Y:S02]  /*06b0*/  ATOMG.E.ADD.STRONG.GPU PT, R21, desc[UR6][R20.64], R3 ;  /* 0x80000003141579a8 */ /* 0x000e6400081ef106 */
[----:B-1----:R-:W-:-:S05]  /*06c0*/  IMAD.WIDE R22, R21, 0x4, R6 ;  /* 0x0000000415167825 */ /* 0x002fca00078e0206 */
[----:B------:R3:W-:Y:S02]  /*06d0*/  STG.E desc[UR6][R22.64], R15 ;  /* 0x0000000f16007986 */ /* 0x0007e4000c101906 */
.L_x_10:
[----:B------:R-:W-:Y:S05]  /*06e0*/  BSYNC.RECONVERGENT B0 ;  /* 0x0000000000007941 */ /* 0x000fea0003800200 */
.L_x_9:
[----:B------:R-:W-:Y:S04]  /*06f0*/  BSSY.RECONVERGENT B0, `(.L_x_11) ;  /* 0x0000007000007945 */ /* 0x000fe80003800200 */
[----:B------:R-:W-:Y:S05]  /*0700*/  @P2 BRA `(.L_x_12) ;  /* 0x0000000000142947 */ /* 0x000fea0003800000 */
[----:B--23--:R-:W-:-:S04]  /*0710*/  IMAD.WIDE R14, R19, 0x4, R4 ;  /* 0x00000004130e7825 */ /* 0x00cfc800078e0204 */
[----:B0-----:R-:W-:-:S05]  /*0720*/  IMAD.MOV.U32 R3, RZ, RZ, 0x1 ;  /* 0x00000001ff037424 */ /* 0x001fca00078e00ff */
[----:B------:R-:W1:Y:S02]  /*0730*/  ATOMG.E.ADD.STRONG.GPU PT, R15, desc[UR6][R14.64], R3 ;  /* 0x800000030e0f79a8 */ /* 0x000e6400081ef106 */
[----:B-1----:R-:W-:-:S05]  /*0740*/  IMAD.WIDE R18, R15, 0x4, R6 ;  /* 0x000000040f127825 */ /* 0x002fca00078e0206 */
[----:B------:R4:W-:Y:S02]  /*0750*/  STG.E desc[UR6][R18.64], R11 ;  /* 0x0000000b12007986 */ /* 0x0009e4000c101906 */
.L_x_12:
[----:B------:R-:W-:Y:S05]  /*0760*/  BSYNC.RECONVERGENT B0 ;  /* 0x0000000000007941 */ /* 0x000fea0003800200 */
.L_x_11:
[----:B------:R-:W-:Y:S04]  /*0770*/  BSSY.RECONVERGENT B0, `(.L_x_13) ;  /* 0x0000007000007945 */ /* 0x000fe80003800200 */
[----:B------:R-:W-:Y:S05]  /*0780*/  @P3 BRA `(.L_x_14) ;  /* 0x0000000000143947 */ /* 0x000fea0003800000 */
[----:B--2-4-:R-:W-:Y:S01]  /*0790*/  IMAD.WIDE R10, R17, 0x4, R4 ;  /* 0x00000004110a7825 */ /* 0x014fe200078e0204 */
[----:B0-----:R-:W-:-:S05]  /*07a0*/  MOV R3, 0x1 ;  /* 0x0000000100037802 */ /* 0x001fca0000000f00 */
[----:B------:R-:W1:Y:S02]  /*07b0*/  ATOMG.E.ADD.STRONG.GPU PT, R11, desc[UR6][R10.64], R3 ;  /* 0x800000030a0b79a8 */ /* 0x000e6400081ef106 */
[----:B-1-3--:R-:W-:-:S05]  /*07c0*/  IMAD.WIDE R14, R11, 0x4, R6 ;  /* 0x000000040b0e7825 */ /* 0x00afca00078e0206 */
[----:B------:R0:W-:Y:S02]  /*07d0*/  STG.E desc[UR6][R14.64], R13 ;  /* 0x0000000d0e007986 */ /* 0x0001e4000c101906 */
.L_x_14:
[----:B------:R-:W-:Y:S05]  /*07e0*/  BSYNC.RECONVERGENT B0 ;  /* 0x0000000000007941 */ /* 0x000fea0003800200 */
.L_x_13:
[----:B0-----:R-:W-:-:S05]  /*07f0*/  IMAD.IADD R3, R0, 0x1, R13 ;  /* 0x0000000100037824 */ /* 0x001fca00078e020d */
[----:B------:R-:W-:-:S13]  /*0800*/  ISETP.GE.AND P0, PT, R3, UR8, PT ;  /* 0x0000000803007c0c */ /* 0x000fda000bf06270 */
[----:B------:R-:W-:Y:S05]  /*0810*/  @!P0 BRA `(.L_x_15) ;  /* 0xfffffffc00388947 */ /* 0x000fea000383ffff */
[----:B------:R-:W-:Y:S05]  /*0820*/  EXIT ;  /* 0x000000000000794d */ /* 0x000fea0003800000 */
.L_x_1:
        /* <DEDUP_REMOVED lines=11> */
[----:B0-----:R-:W-:-:S06]  /*08e0*/  IADD3 R4, PT, PT, R6, 0xffffffe, RZ ;  /* 0x0ffffffe06047810 */ /* 0x001fcc0007ffe0ff */
        /* <DEDUP_REMOVED lines=24> */
[----:B------:R-:W-:-:S05]  /*0a70*/  IMAD.MOV R2, RZ, RZ, -R2 ;  /* 0x000000ffff027224 */ /* 0x000fca00078e0a02 */
[----:B------:R-:W3:Y:S01]  /*0a80*/  LDC.64 R8, c[0x0][0x398] ;  /* 0x0000e600ff087b82 */ /* 0x000ee20000000a00 */
[----:B0-----:R-:W-:-:S04]  /*0a90*/  LEA R13, P0, R10, UR8, 0x2 ;  /* 0x000000080a0d7c11 */ /* 0x001fc8000f8010ff */
[----:B------:R-:W-:-:S09]  /*0aa0*/  LEA.HI.X R15, R10, UR9, R11, 0x2, P0 ;  /* 0x000000090a0f7c11 */ /* 0x000fd200080f140b */
.L_x_20:
[----:B------:R-:W-:-:S05]  /*0ab0*/  MOV R14, R13 ;  /* 0x0000000d000e7202 */ /* 0x000fca0000000f00 */
[----:B------:R-:W4:Y:S01]  /*0ac0*/  LDG.E.CONSTANT R17, desc[UR6][R14.64] ;  /* 0x000000060e117981 */ /* 0x000f22000c1e9900 */
[----:B------:R-:W-:Y:S01]  /*0ad0*/  VIADD R2, R2, 0x1 ;  /* 0x0000000102027836 */ /* 0x000fe20000000000 */
[----:B------:R-:W-:Y:S01]  /*0ae0*/  BSSY.RECONVERGENT B1, `(.L_x_18) ;  /* 0x000000f000017945 */ /* 0x000fe20003800200 */
[----:B------:R-:W-:-:S03]  /*0af0*/  IMAD.WIDE.U32 R10, R0, 0x4, R14 ;  /* 0x00000004000a7825 */ /* 0x000fc600078e000e */
[----:B------:R-:W-:Y:S02]  /*0b00*/  ISETP.NE.AND P1, PT, R2, RZ, PT ;  /* 0x000000ff0200720c */ /* 0x000fe40003f25270 */
[----:B------:R-:W-:Y:S02]  /*0b10*/  MOV R13, R10 ;  /* 0x0000000a000d7202 */ /* 0x000fe40000000f00 */
[----:B----4-:R-:W-:-:S13]  /*0b20*/  ISETP.GE.AND P0, PT, R17, UR5, PT ;  /* 0x0000000511007c0c */ /* 0x010fda000bf06270 */
[----:B------:R-:W-:Y:S05]  /*0b30*/  @P0 BRA `(.L_x_19) ;  /* 0x0000000000240947 */ /* 0x000fea0003800000 */
[----:B---3--:R-:W-:-:S06]  /*0b40*/  IMAD.WIDE R14, R17, 0x4, R8 ;  /* 0x00000004110e7825 */ /* 0x008fcc00078e0208 */
[----:B------:R-:W3:Y:S02]  /*0b50*/  LDG.E.CONSTANT R15, desc[UR6][R14.64] ;  /* 0x000000060e0f7981 */ /* 0x000ee4000c1e9900 */
[----:B---3--:R-:W-:-:S13]  /*0b60*/  ISETP.NE.AND P0, PT, R15, -0x1, PT ;  /* 0xffffffff0f00780c */ /* 0x008fda0003f05270 */
[----:B------:R-:W-:Y:S05]  /*0b70*/  @!P0 BRA `(.L_x_19) ;  /* 0x0000000000148947 */ /* 0x000fea0003800000 */
[----:B-1----:R-:W-:-:S04]  /*0b80*/  IMAD.WIDE R14, R15, 0x4, R4 ;  /* 0x000000040f0e7825 */ /* 0x002fc800078e0204 */
[----:B------:R-:W-:-:S05]  /*0b90*/  IMAD.MOV.U32 R19, RZ, RZ, 0x1 ;  /* 0x00000001ff137424 */ /* 0x000fca00078e00ff */
[----:B------:R-:W2:Y:S02]  /*0ba0*/  ATOMG.E.ADD.STRONG.GPU PT, R15, desc[UR6][R14.64], R19 ;  /* 0x800000130e0f79a8 */ /* 0x000ea400081ef106 */
[----:B--2---:R-:W-:-:S05]  /*0bb0*/  IMAD.WIDE R16, R15, 0x4, R6 ;  /* 0x000000040f107825 */ /* 0x004fca00078e0206 */
[----:B------:R0:W-:Y:S02]  /*0bc0*/  STG.E desc[UR6][R16.64], R3 ;  /* 0x0000000310007986 */ /* 0x0001e4000c101906 */
.L_x_19:
[----:B------:R-:W-:Y:S05]  /*0bd0*/  BSYNC.RECONVERGENT B1 ;  /* 0x0000000000017941 */ /* 0x000fea0003800200 */
.L_x_18:
[----:B------:R-:W-:Y:S01]  /*0be0*/  MOV R15, R11 ;  /* 0x0000000b000f7202 */ /* 0x000fe20000000f00 */
[----:B0-----:R-:W-:Y:S01]  /*0bf0*/  IMAD.IADD R3, R0, 0x1, R3 ;  /* 0x0000000100037824 */ /* 0x001fe200078e0203 */
[----:B------:R-:W-:Y:S06]  /*0c00*/  @P1 BRA `(.L_x_20) ;  /* 0xfffffffc00a81947 */ /* 0x000fec000383ffff */
.L_x_17:
[----:B------:R-:W-:Y:S05]  /*0c10*/  BSYNC.RECONVERGENT B0 ;  /* 0x0000000000007941 */ /* 0x000fea0003800200 */
.L_x_16:
[----:B------:R-:W0:Y:S01]  /*0c20*/  LDC R2, c[0x0][0x3a4] ;  /* 0x0000e900ff027b82 */ /* 0x000e220000000800 */
[----:B------:R-:W-:Y:S01]  /*0c30*/  ISETP.GE.U32.AND P0, PT, R12, 0x3, PT ;  /* 0x000000030c00780c */ /* 0x000fe20003f06070 */
[----:B------:R-:W4:Y:S06]  /*0c40*/  LDCU UR8, c[0x0][0x3a0] ;  /* 0x00007400ff0877ac */ /* 0x000f2c0008000800 */
[----:B-1----:R-:W1:Y:S08]  /*0c50*/  LDC.64 R4, c[0x0][0x390] ;  /* 0x0000e400ff047b82 */ /* 0x002e700000000a00 */
[----:B--2---:R-:W2:Y:S08]  /*0c60*/  LDC.64 R6, c[0x0][0x388] ;  /* 0x0000e200ff067b82 */ /* 0x004eb00000000a00 */
[----:B---3--:R-:W3:Y:S08]  /*0c70*/  LDC.64 R8, c[0x0][0x398] ;  /* 0x0000e600ff087b82 */ /* 0x008ef00000000a00 */
[----:B------:R-:W0:Y:S01]  /*0c80*/  LDC.64 R10, c[0x0][0x380] ;  /* 0x0000e000ff0a7b82 */ /* 0x000e220000000a00 */
[----:B----4-:R-:W-:Y:S05]  /*0c90*/  @!P0 EXIT ;  /* 0x000000000000894d */ /* 0x010fea0003800000 */
.L_x_29:
[----:B--23--:R-:W-:Y:S01]  /*0ca0*/  IADD3 R17, PT, PT, R0, R3, RZ ;  /* 0x0000000300117210 */ /* 0x00cfe20007ffe0ff */
[----:B0-----:R-:W-:-:S04]  /*0cb0*/  IMAD.WIDE.U32 R24, R3, 0x4, R10 ;  /* 0x0000000403187825 */ /* 0x001fc800078e000a */
[C---:B------:R-:W-:Y:S02]  /*0cc0*/  IMAD.IADD R19, R0.reuse, 0x1, R17 ;  /* 0x0000000100137824 */ /* 0x040fe400078e0211 */
[----:B----4-:R-:W4:Y:S01]  /*0cd0*/  LDG.E.CONSTANT R25, desc[UR6][R24.64] ;  /* 0x0000000618197981 */ /* 0x010f22000c1e9900 */
[--C-:B------:R-:W-:Y:S02]  /*0ce0*/  IMAD.WIDE.U32 R22, R17, 0x4, R10.reuse ;  /* 0x0000000411167825 */ /* 0x100fe400078e000a */
[----:B------:R-:W-:Y:S02]  /*0cf0*/  IADD3 R21, PT, PT, R0, R19, RZ ;  /* 0x0000001300157210 */ /* 0x000fe40007ffe0ff */
[--C-:B------:R-:W-:Y:S02]  /*0d00*/  IMAD.WIDE.U32 R14, R19, 0x4, R10.reuse ;  /* 0x00000004130e7825 */ /* 0x100fe400078e000a */
[----:B------:R-:W5:Y:S02]  /*0d10*/  LDG.E.CONSTANT R23, desc[UR6][R22.64] ;  /* 0x0000000616177981 */ /* 0x000f64000c1e9900 */
[----:B------:R-:W-:-:S02]  /*0d20*/  IMAD.WIDE.U32 R12, R21, 0x4, R10 ;  /* 0x00000004150c7825 */ /* 0x000fc400078e000a */
[----:B------:R-:W2:Y:S04]  /*0d30*/  LDG.E.CONSTANT R15, desc[UR6][R14.64] ;  /* 0x000000060e0f7981 */ /* 0x000ea8000c1e9900 */
[----:B------:R-:W3:Y:S01]  /*0d40*/  LDG.E.CONSTANT R13, desc[UR6][R12.64] ;  /* 0x000000060c0d7981 */ /* 0x000ee2000c1e9900 */
[----:B------:R-:W-:Y:S01]  /*0d50*/  BSSY.RECONVERGENT B0, `(.L_x_21) ;  /* 0x000000f000007945 */ /* 0x000fe20003800200 */
[-C--:B----4-:R-:W-:Y:S02]  /*0d60*/  ISETP.GE.AND P3, PT, R25, R2.reuse, PT ;  /* 0x000000021900720c */ /* 0x090fe40003f66270 */
[-C--:B-----5:R-:W-:Y:S02]  /*0d70*/  ISETP.GE.AND P0, PT, R23, R2.reuse, PT ;  /* 0x000000021700720c */ /* 0x0a0fe40003f06270 */
[----:B--2---:R-:W-:-:S02]  /*0d80*/  ISETP.GE.AND P1, PT, R15, R2, PT ;  /* 0x000000020f00720c */ /* 0x004fc40003f26270 */
[----:B---3--:R-:W-:-:S07]  /*0d90*/  ISETP.GE.AND P2, PT, R13, R2, PT ;  /* 0x000000020d00720c */ /* 0x008fce0003f46270 */
[----:B------:R-:W-:Y:S06]  /*0da0*/  @P3 BRA `(.L_x_22) ;  /* 0x0000000000243947 */ /* 0x000fec0003800000 */
[----:B------:R-:W-:-:S06]  /*0db0*/  IMAD.WIDE R24, R25, 0x4, R8 ;  /* 0x0000000419187825 */ /* 0x000fcc00078e0208 */
[----:B------:R-:W2:Y:S02]  /*0dc0*/  LDG.E.CONSTANT R25, desc[UR6][R24.64] ;  /* 0x0000000618197981 */ /* 0x000ea4000c1e9900 */
[----:B--2---:R-:W-:-:S13]  /*0dd0*/  ISETP.NE.AND P3, PT, R25, -0x1, PT ;  /* 0xffffffff1900780c */ /* 0x004fda0003f65270 */
[----:B------:R-:W-:Y:S05]  /*0de0*/  @!P3 BRA `(.L_x_22) ;  /* 0x000000000014b947 */ /* 0x000fea0003800000 */
[----:B-1----:R-:W-:-:S04]  /*0df0*/  IMAD.WIDE R24, R25, 0x4, R4 ;  /* 0x0000000419187825 */ /* 0x002fc800078e0204 */
[----:B------:R-:W-:-:S05]  /*0e00*/  IMAD.MOV.U32 R29, RZ, RZ, 0x1 ;  /* 0x00000001ff1d7424 */ /* 0x000fca00078e00ff */
[----:B------:R-:W2:Y:S02]  /*0e10*/  ATOMG.E.ADD.STRONG.GPU PT, R25, desc[UR6][R24.64], R29 ;  /* 0x8000001d181979a8 */ /* 0x000ea400081ef106 */
[----:B--2---:R-:W-:-:S05]  /*0e20*/  IMAD.WIDE R26, R25, 0x4, R6 ;  /* 0x00000004191a7825 */ /* 0x004fca00078e0206 */
[----:B------:R0:W-:Y:S02]  /*0e30*/  STG.E desc[UR6][R26.64], R3 ;  /* 0x000000031a007986 */ /* 0x0001e4000c101906 */
.L_x_22:
[----:B------:R-:W-:Y:S05]  /*0e40*/  BSYNC.RECONVERGENT B0 ;  /* 0x0000000000007941 */ /* 0x000fea0003800200 */
.L_x_21:
[----:B------:R-:W-:Y:S04]  /*0e50*/  BSSY.RECONVERGENT B0, `(.L_x_23) ;  /* 0x000000b000007945 */ /* 0x000fe80003800200 */
[----:B------:R-:W-:Y:S05]  /*0e60*/  @P0 BRA `(.L_x_24) ;  /* 0x0000000000240947 */ /* 0x000fea0003800000 */
[----:B------:R-:W-:-:S06]  /*0e70*/  IMAD.WIDE R22, R23, 0x4, R8 ;  /* 0x0000000417167825 */ /* 0x000fcc00078e0208 */
[----:B------:R-:W2:Y:S02]  /*0e80*/  LDG.E.CONSTANT R23, desc[UR6][R22.64] ;  /* 0x0000000616177981 */ /* 0x000ea4000c1e9900 */
[----:B--2---:R-:W-:-:S13]  /*0e90*/  ISETP.NE.AND P0, PT, R23, -0x1, PT ;  /* 0xffffffff1700780c */ /* 0x004fda0003f05270 */
[----:B------:R-:W-:Y:S05]  /*0ea0*/  @!P0 BRA `(.L_x_24) ;  /* 0x0000000000148947 */ /* 0x000fea0003800000 */
[----:B0-----:R-:W-:Y:S02]  /*0eb0*/  HFMA2 R3, -RZ, RZ, 0, 5.9604644775390625e-08 ;  /* 0x00000001ff037431 */ /* 0x001fe400000001ff */
[----:B-1----:R-:W-:-:S06]  /*0ec0*/  IMAD.WIDE R22, R23, 0x4, R4 ;  /* 0x0000000417167825 */ /* 0x002fcc00078e0204 */
[----:B------:R-:W2:Y:S02]  /*0ed0*/  ATOMG.E.ADD.STRONG.GPU PT, R23, desc[UR6][R22.64], R3 ;  /* 0x80000003161779a8 */ /* 0x000ea400081ef106 */
[----:B--2---:R-:W-:-:S05]  /*0ee0*/  IMAD.WIDE R24, R23, 0x4, R6 ;  /* 0x0000000417187825 */ /* 0x004fca00078e0206 */
[----:B------:R2:W-:Y:S02]  /*0ef0*/  STG.E desc[UR6][R24.64], R17 ;  /* 0x0000001118007986 */ /* 0x0005e4000c101906 */
.L_x_24:
[----:B------:R-:W-:Y:S05]  /*0f00*/  BSYNC.RECONVERGENT B0 ;  /* 0x0000000000007941 */ /* 0x000fea0003800200 */
.L_x_23:
[----:B------:R-:W-:Y:S04]  /*0f10*/  BSSY.RECONVERGENT B0, `(.L_x_25) ;  /* 0x000000b000007945 */ /* 0x000fe80003800200 */
[----:B------:R-:W-:Y:S05]  /*0f20*/  @P1 BRA `(.L_x_26) ;  /* 0x0000000000241947 */ /* 0x000fea0003800000 */
[----:B------:R-:W-:-:S06]  /*0f30*/  IMAD.WIDE R14, R15, 0x4, R8 ;  /* 0x000000040f0e7825 */ /* 0x000fcc00078e0208 */
[----:B------:R-:W3:Y:S02]  /*0f40*/  LDG.E.CONSTANT R15, desc[UR6][R14.64] ;  /* 0x000000060e0f7981 */ /* 0x000ee4000c1e9900 */
[----:B---3--:R-:W-:-:S13]  /*0f50*/  ISETP.NE.AND P0, PT, R15, -0x1, PT ;  /* 0xffffffff0f00780c */ /* 0x008fda0003f05270 */
[----:B------:R-:W-:Y:S05]  /*0f60*/  @!P0 BRA `(.L_x_26) ;  /* 0x0000000000148947 */ /* 0x000fea0003800000 */
[----:B-1----:R-:W-:-:S04]  /*0f70*/  IMAD.WIDE R14, R15, 0x4, R4 ;  /* 0x000000040f0e7825 */ /* 0x002fc800078e0204 */
[----:B0-----:R-:W-:-:S05]  /*0f80*/  IMAD.MOV.U32 R3, RZ, RZ, 0x1 ;  /* 0x00000001ff037424 */ /* 0x001fca00078e00ff */
[----:B------:R-:W2:Y:S02]  /*0f90*/  ATOMG.E.ADD.STRONG.GPU PT, R15, desc[UR6][R14.64], R3 ;  /* 0x800000030e0f79a8 */ /* 0x000ea400081ef106 */
[----:B--2---:R-:W-:-:S05]  /*0fa0*/  IMAD.WIDE R16, R15, 0x4, R6 ;  /* 0x000000040f107825 */ /* 0x004fca00078e0206 */
[----:B------:R3:W-:Y:S02]  /*0fb0*/  STG.E desc[UR6][R16.64], R19 ;  /* 0x0000001310007986 */ /* 0x0007e4000c101906 */
.L_x_26:
[----:B------:R-:W-:Y:S05]  /*0fc0*/  BSYNC.RECONVERGENT B0 ;  /* 0x0000000000007941 */ /* 0x000fea0003800200 */
.L_x_25:
[----:B------:R-:W-:Y:S04]  /*0fd0*/  BSSY.RECONVERGENT B0, `(.L_x_27) ;  /* 0x000000b000007945 */ /* 0x000fe80003800200 */
[----:B------:R-:W-:Y:S05]  /*0fe0*/  @P2 BRA `(.L_x_28) ;  /* 0x0000000000242947 */ /* 0x000fea0003800000 */
[----:B------:R-:W-:-:S06]  /*0ff0*/  IMAD.WIDE R12, R13, 0x4, R8 ;  /* 0x000000040d0c7825 */ /* 0x000fcc00078e0208 */
[----:B------:R-:W4:Y:S02]  /*1000*/  LDG.E.CONSTANT R13, desc[UR6][R12.64] ;  /* 0x000000060c0d7981 */ /* 0x000f24000c1e9900 */
[----:B----4-:R-:W-:-:S13]  /*1010*/  ISETP.NE.AND P0, PT, R13, -0x1, PT ;  /* 0xffffffff0d00780c */ /* 0x010fda0003f05270 */
[----:B------:R-:W-:Y:S05]  /*1020*/  @!P0 BRA `(.L_x_28) ;  /* 0x0000000000148947 */ /* 0x000fea0003800000 */
[----:B-1----:R-:W-:Y:S01]  /*1030*/  IMAD.WIDE R12, R13, 0x4, R4 ;  /* 0x000000040d0c7825 */ /* 0x002fe200078e0204 */
[----:B0-----:R-:W-:-:S05]  /*1040*/  MOV R3, 0x1 ;  /* 0x0000000100037802 */ /* 0x001fca0000000f00 */
[----:B------:R-:W4:Y:S02]  /*1050*/  ATOMG.E.ADD.STRONG.GPU PT, R13, desc[UR6][R12.64], R3 ;  /* 0x800000030c0d79a8 */ /* 0x000f2400081ef106 */
[----:B----4-:R-:W-:-:S05]  /*1060*/  IMAD.WIDE R14, R13, 0x4, R6 ;  /* 0x000000040d0e7825 */ /* 0x010fca00078e0206 */
[----:B------:R4:W-:Y:S02]  /*1070*/  STG.E desc[UR6][R14.64], R21 ;  /* 0x000000150e007986 */ /* 0x0009e4000c101906 */
.L_x_28:
[----:B------:R-:W-:Y:S05]  /*1080*/  BSYNC.RECONVERGENT B0 ;  /* 0x0000000000007941 */ /* 0x000fea0003800200 */
.L_x_27:
[----:B0-----:R-:W-:-:S04]  /*1090*/  IADD3 R3, PT, PT, R0, R21, RZ ;  /* 0x0000001500037210 */ /* 0x001fc80007ffe0ff */
[----:B------:R-:W-:-:S13]  /*10a0*/  ISETP.GE.AND P0, PT, R3, UR8, PT ;  /* 0x0000000803007c0c */ /* 0x000fda000bf06270 */
[----:B------:R-:W-:Y:S05]  /*10b0*/  @!P0 BRA `(.L_x_29) ;  /* 0xfffffff800f88947 */ /* 0x000fea000383ffff */
[----:B------:R-:W-:Y:S05]  /*10c0*/  EXIT ;  /* 0x000000000000794d */ /* 0x000fea0003800000 */
.L_x_30:
        /* <DEDUP_REMOVED lines=11> */
.L_x_140:


//--------------------- .text._Z27moe_align_block_size_kernelIiEvPKT_PiS3_S3_S3_iiiiiS3_ii --------------------------
	.section	.text._Z27moe_align_block_size_kernelIiEvPKT_PiS3_S3_S3_iiiiiS3_ii,"ax",@progbits
	.align	128
        .global         _Z27moe_align_block_size_kernelIiEvPKT_PiS3_S3_S3_iiiiiS3_ii
        .type           _Z27moe_align_block_size_kernelIiEvPKT_PiS3_S3_S3_iiiiiS3_ii,@function
        .size           _Z27moe_align_block_size_kernelIiEvPKT_PiS3_S3_S3_iiiiiS3_ii,(.L_x_141 - _Z27moe_align_block_size_kernelIiEvPKT_PiS3_S3_S3_iiiiiS3_ii)
        .other          _Z27moe_align_block_size_kernelIiEvPKT_PiS3_S3_S3_iiiiiS3_ii,@"STO_CUDA_ENTRY STV_DEFAULT"
_Z27moe_align_block_size_kernelIiEvPKT_PiS3_S3_S3_iiiiiS3_ii:
.text._Z27moe_align_block_size_kernelIiEvPKT_PiS3_S3_S3_iiiiiS3_ii:
[----:B------:R-:W-:Y:S08]  /*0000*/  LDC R1, c[0x0][0x37c] ;  /* 0x0000df00ff017b82 */ /* 0x000ff00000000800 */
[----:B------:R-:W0:Y:S01]  /*0010*/  LDC R7, c[0x0][0x3b4] ;  /* 0x0000ed00ff077b82 */ /* 0x000e220000000800 */
[----:B------:R-:W1:Y:S01]  /*0020*/  LDCU UR5, c[0x0][0x3c8] ;  /* 0x00007900ff0577ac */ /* 0x000e620008000800 */
[----:B------:R-:W2:Y:S06]  /*0030*/  LDCU.64 UR8, c[0x0][0x358] ;  /* 0x00006b00ff0877ac */ /* 0x000eac0008000a00 */
[----:B------:R-:W3:Y:S01]  /*0040*/  S2UR UR4, SR_CTAID.X ;  /* 0x00000000000479c3 */ /* 0x000ee20000002500 */
[----:B0-----:R-:W-:Y:S01]  /*0050*/  IABS R9, R7 ;  /* 0x0000000700097213 */ /* 0x001fe20000000000 */
[----:B------:R-:W-:-:S03]  /*0060*/  VIADD R4, R7, 0xffffffff ;  /* 0xffffffff07047836 */ /* 0x000fc60000000000 */
[----:B------:R-:W0:Y:S02]  /*0070*/  I2F.RP R5, R9 ;  /* 0x0000000900057306 */ /* 0x000e240000209400 */
[----:B-1----:R-:W-:Y:S01]  /*0080*/  IADD3 R0, PT, PT, R4, UR5, RZ ;  /* 0x0000000504007c10 */ /* 0x002fe2000fffe0ff */
[----:B---3--:R-:W-:-:S04]  /*0090*/  ULOP3.LUT UR4, UR4, 0x1, URZ, 0xc0, !UPT ;  /* 0x0000000104047892 */ /* 0x008fc8000f8ec0ff */
[----:B------:R-:W-:Y:S01]  /*00a0*/  UISETP.NE.U32.AND UP0, UPT, UR4, 0x1, UPT ;  /* 0x000000010400788c */ /* 0x000fe2000bf05070 */
[----:B0-----:R-:W0:Y:S02]  /*00b0*/  MUFU.RCP R5, R5 ;  /* 0x0000000500057308 */ /* 0x001e240000001000 */
[----:B0-----:R-:W-:-:S06]  /*00c0*/  VIADD R2, R5, 0xffffffe ;  /* 0x0ffffffe05027836 */ /* 0x001fcc0000000000 */
[----:B------:R0:W1:Y:S02]  /*00d0*/  F2I.FTZ.U32.TRUNC.NTZ R3, R2 ;  /* 0x0000000200037305 */ /* 0x000064000021f000 */
[----:B0-----:R-:W-:Y:S02]  /*00e0*/  IMAD.MOV.U32 R2, RZ, RZ, RZ ;  /* 0x000000ffff027224 */ /* 0x001fe400078e00ff */
[----:B-1----:R-:W-:-:S04]  /*00f0*/  IMAD.MOV R6, RZ, RZ, -R3 ;  /* 0x000000ffff067224 */ /* 0x002fc800078e0a03 */
[----:B------:R-:W-:Y:S01]  /*0100*/  IMAD R11, R6, R9, RZ ;  /* 0x00000009060b7224 */ /* 0x000fe200078e02ff */
[----:B------:R-:W-:Y:S02]  /*0110*/  IABS R6, R0 ;  /* 0x0000000000067213 */ /* 0x000fe40000000000 */
[----:B------:R-:W-:Y:S01]  /*0120*/  LOP3.LUT R0, R0, R7, RZ, 0x3c, !PT ;  /* 0x0000000700007212 */ /* 0x000fe200078e3cff */
[----:B------:R-:W-:-:S03]  /*0130*/  IMAD.HI.U32 R3, R3, R11, R2 ;  /* 0x0000000b03037227 */ /* 0x000fc600078e0002 */
[----:B------:R-:W-:-:S03]  /*0140*/  ISETP.GE.AND P2, PT, R0, RZ, PT ;  /* 0x000000ff0000720c */ /* 0x000fc60003f46270 */
[----:B------:R-:W-:-:S04]  /*0150*/  IMAD.HI.U32 R3, R3, R6, RZ ;  /* 0x0000000603037227 */ /* 0x000fc800078e00ff */
[----:B------:R-:W-:-:S04]  /*0160*/  IMAD.MOV R2, RZ, RZ, -R3 ;  /* 0x000000ffff027224 */ /* 0x000fc800078e0a03 */
[----:B------:R-:W-:-:S05]  /*0170*/  IMAD R2, R9, R2, R6 ;  /* 0x0000000209027224 */ /* 0x000fca00078e0206 */
[----:B------:R-:W-:-:S13]  /*0180*/  ISETP.GT.U32.AND P1, PT, R9, R2, PT ;  /* 0x000000020900720c */ /* 0x000fda0003f24070 */
[----:B------:R-:W-:Y:S01]  /*0190*/  @!P1 IMAD.IADD R2, R2, 0x1, -R9 ;  /* 0x0000000102029824 */ /* 0x000fe200078e0a09 */
[----:B------:R-:W-:Y:S02]  /*01a0*/  @!P1 IADD3 R3, PT, PT, R3, 0x1, RZ ;  /* 0x0000000103039810 */ /* 0x000fe40007ffe0ff */
[----:B------:R-:W-:Y:S02]  /*01b0*/  ISETP.NE.AND P1, PT, R7, RZ, PT ;  /* 0x000000ff0700720c */ /* 0x000fe40003f25270 */
[----:B------:R-:W-:-:S13]  /*01c0*/  ISETP.GE.U32.AND P0, PT, R2, R9, PT ;  /* 0x000000090200720c */ /* 0x000fda0003f06070 */
[----:B------:R-:W-:-:S04]  /*01d0*/  @P0 VIADD R3, R3, 0x1 ;  /* 0x0000000103030836 */ /* 0x000fc80000000000 */
[----:B------:R-:W-:-:S04]  /*01e0*/  IMAD.MOV.U32 R0, RZ, RZ, R3 ;  /* 0x000000ffff007224 */ /* 0x000fc800078e0003 */
[----:B------:R-:W-:Y:S01]  /*01f0*/  @!P2 IMAD.MOV R0, RZ, RZ, -R0 ;  /* 0x000000ffff00a224 */ /* 0x000fe200078e0a00 */
[----:B------:R-:W-:Y:S01]  /*0200*/  @!P1 LOP3.LUT R0, RZ, R7, RZ, 0x33, !PT ;  /* 0x00000007ff009212 */ /* 0x000fe200078e33ff */
[----:B--2---:R-:W-:Y:S06]  /*0210*/  BRA.U UP0, `(.L_x_31) ;  /* 0x0000000100307547 */ /* 0x004fec000b800000 */
[----:B------:R-:W0:Y:S02]  /*0220*/  S2R R7, SR_TID.X ;  /* 0x0000000000077919 */ /* 0x000e240000002100 */
[----:B0-----:R-:W-:-:S13]  /*0230*/  ISETP.GE.AND P0, PT, R7, UR5, PT ;  /* 0x0000000507007c0c */ /* 0x001fda000bf06270 */
[----:B------:R-:W-:Y:S05]  /*0240*/  @P0 EXIT ;  /* 0x000000000000094d */ /* 0x000fea0003800000 */
[----:B------:R-:W0:Y:S01]  /*0250*/  LDC R9, c[0x0][0x3b8] ;  /* 0x0000ee00ff097b82 */ /* 0x000e220000000800 */
[----:B------:R-:W1:Y:S07]  /*0260*/  LDCU UR4, c[0x0][0x360] ;  /* 0x00006c00ff0477ac */ /* 0x000e6e0008000800 */
[----:B------:R-:W2:Y:S02]  /*0270*/  LDC.64 R4, c[0x0][0x388] ;  /* 0x0000e200ff047b82 */ /* 0x000ea40000000a00 */
.L_x_32:
[C---:B--2---:R-:W-:Y:S01]  /*0280*/  IMAD.WIDE R2, R7.reuse, 0x4, R4 ;  /* 0x0000000407027825 */ /* 0x044fe200078e0204 */
[----:B-1----:R-:W-:-:S04]  /*0290*/  IADD3 R7, PT, PT, R7, UR4, RZ ;  /* 0x0000000407077c10 */ /* 0x002fc8000fffe0ff */
[----:B0-----:R3:W-:Y:S01]  /*02a0*/  STG.E desc[UR8][R2.64], R9 ;  /* 0x0000000902007986 */ /* 0x0017e2000c101908 */
[----:B------:R-:W-:-:S13]  /*02b0*/  ISETP.GE.AND P0, PT, R7, UR5, PT ;  /* 0x0000000507007c0c */ /* 0x000fda000bf06270 */
[----:B---3--:R-:W-:Y:S05]  /*02c0*/  @!P0 BRA `(.L_x_32) ;  /* 0xfffffffc00ec8947 */ /* 0x008fea000383ffff */
[----:B------:R-:W-:Y:S05]  /*02d0*/  EXIT ;  /* 0x000000000000794d */ /* 0x000fea0003800000 */
.L_x_31:
[----:B------:R-:W0:Y:S01]  /*02e0*/  S2R R5, SR_TID.X ;  /* 0x0000000000057919 */ /* 0x000e220000002100 */
[----:B------:R-:W1:Y:S02]  /*02f0*/  LDCU UR6, c[0x0][0x3b0] ;  /* 0x00007600ff0677ac */ /* 0x000e640008000800 */
[----:B-1----:R-:W-:Y:S01]  /*0300*/  UISETP.GE.AND UP0, UPT, UR6, 0x1, UPT ;  /* 0x000000010600788c */ /* 0x002fe2000bf06270 */
[----:B0-----:R-:W-:-:S08]  /*0310*/  SHF.R.U32.HI R3, RZ, 0x5, R5 ;  /* 0x00000005ff037819 */ /* 0x001fd00000011605 */
[----:B------:R-:W-:Y:S05]  /*0320*/  BRA.U !UP0, `(.L_x_33) ;  /* 0x00000005087c7547 */ /* 0x000fea000b800000 */
[----:B------:R-:W-:Y:S01]  /*0330*/  UISETP.GE.U32.AND UP0, UPT, UR6, 0x8, UPT ;  /* 0x000000080600788c */ /* 0x000fe2000bf06070 */
[----:B------:R-:W-:Y:S01]  /*0340*/  IMAD.MOV.U32 R2, RZ, RZ, RZ ;  /* 0x000000ffff027224 */ /* 0x000fe200078e00ff */
[----:B------:R-:W-:-:S04]  /*0350*/  ULOP3.LUT UR10, UR6, 0x7, URZ, 0xc0, !UPT ;  /* 0x00000007060a7892 */ /* 0x000fc8000f8ec0ff */
[----:B------:R-:W-:-:S03]  /*0360*/  UISETP.NE.AND UP1, UPT, UR10, URZ, UPT ;  /* 0x000000ff0a00728c */ /* 0x000fc6000bf25270 */
[----:B------:R-:W-:Y:S08]  /*0370*/  BRA.U !UP0, `(.L_x_34) ;  /* 0x0000000108987547 */ /* 0x000ff0000b800000 */
[----:B------:R-:W0:Y:S01]  /*0380*/  S2UR UR5, SR_CgaCtaId ;  /* 0x00000000000579c3 */ /* 0x000e220000008800 */
[----:B------:R-:W-:Y:S01]  /*0390*/  ULOP3.LUT UR6, UR6, 0x7ffffff8, URZ, 0xc0, !UPT ;  /* 0x7ffffff806067892 */ /* 0x000fe2000f8ec0ff */
[----:B------:R-:W-:Y:S01]  /*03a0*/  IMAD.MOV.U32 R6, RZ, RZ, RZ ;  /* 0x000000ffff067224 */ /* 0x000fe200078e00ff */
[----:B------:R-:W-:Y:S01]  /*03b0*/  UMOV UR4, 0x400 ;  /* 0x0000040000047882 */ /* 0x000fe20000000000 */
[----:B------:R-:W1:Y:S03]  /*03c0*/  LDCU UR7, c[0x0][0x3b0] ;  /* 0x00007600ff0777ac */ /* 0x000e660008000800 */
[----:B------:R-:W-:Y:S01]  /*03d0*/  IMAD.U32 R2, RZ, RZ, UR6 ;  /* 0x00000006ff027e24 */ /* 0x000fe2000f8e00ff */
[----:B------:R-:W-:Y:S01]  /*03e0*/  UIADD3 UR4, UPT, UPT, UR4, 0x10a0, URZ ;  /* 0x000010a004047890 */ /* 0x000fe2000fffe0ff */
[----:B------:R-:W2:Y:S03]  /*03f0*/  LDCU UR11, c[0x0][0x3ac] ;  /* 0x00007580ff0b77ac */ /* 0x000ea60008000800 */
[----:B01----:R-:W-:-:S12]  /*0400*/  ULEA UR4, UR5, UR4, 0x18 ;  /* 0x0000000405047291 */ /* 0x003fd8000f8ec0ff */
.L_x_35:
[----:B------:R-:W-:Y:S02]  /*0410*/  UMOV UR6, UR7 ;  /* 0x0000000700067c82 */ /* 0x000fe40008000000 */
[----:B------:R-:W-:Y:S02]  /*0420*/  IMAD R7, R3, UR6, R6 ;  /* 0x0000000603077c24 */ /* 0x000fe4000f8e0206 */
[----:B------:R-:W-:Y:S02]  /*0430*/  VIADD R6, R6, 0x8 ;  /* 0x0000000806067836 */ /* 0x000fe40000000000 */
[C---:B------:R-:W-:Y:S01]  /*0440*/  VIADD R9, R7.reuse, 0x2 ;  /* 0x0000000207097836 */ /* 0x040fe20000000000 */
[C---:B--2---:R-:W-:Y:S01]  /*0450*/  ISETP.GE.AND P6, PT, R7.reuse, UR11, PT ;  /* 0x0000000b07007c0c */ /* 0x044fe2000bfc6270 */
[C---:B------:R-:W-:Y:S01]  /*0460*/  VIADD R10, R7.reuse, 0x3 ;  /* 0x00000003070a7836 */ /* 0x040fe20000000000 */
[C---:B------:R-:W-:Y:S01]  /*0470*/  IADD3 R8, PT, PT, R7.reuse, 0x1, RZ ;  /* 0x0000000107087810 */ /* 0x040fe20007ffe0ff */
[----:B------:R-:W-:Y:S01]  /*0480*/  VIADD R11, R7, 0x6 ;  /* 0x00000006070b7836 */ /* 0x000fe20000000000 */
[----:B------:R-:W-:Y:S01]  /*0490*/  ISETP.GE.AND P4, PT, R9, UR11, PT ;  /* 0x0000000b09007c0c */ /* 0x000fe2000bf86270 */
[----:B------:R-:W-:Y:S01]  /*04a0*/  VIADD R9, R7, 0x4 ;  /* 0x0000000407097836 */ /* 0x000fe20000000000 */
[----:B------:R-:W-:-:S02]  /*04b0*/  ISETP.GE.AND P5, PT, R8, UR11, PT ;  /* 0x0000000b08007c0c */ /* 0x000fc4000bfa6270 */
[----:B------:R-:W-:Y:S02]  /*04c0*/  ISETP.GE.AND P3, PT, R10, UR11, PT ;  /* 0x0000000b0a007c0c */ /* 0x000fe4000bf66270 */
[C---:B------:R-:W-:Y:S02]  /*04d0*/  LEA R8, R7.reuse, UR4, 0x2 ;  /* 0x0000000407087c11 */ /* 0x040fe4000f8e10ff */
[C---:B------:R-:W-:Y:S01]  /*04e0*/  IADD3 R10, PT, PT, R7.reuse, 0x5, RZ ;  /* 0x00000005070a7810 */ /* 0x040fe20007ffe0ff */
[----:B------:R-:W-:Y:S01]  /*04f0*/  VIADD R7, R7, 0x7 ;  /* 0x0000000707077836 */ /* 0x000fe20000000000 */
[----:B------:R-:W-:Y:S01]  /*0500*/  ISETP.GE.AND P2, PT, R9, UR11, PT ;  /* 0x0000000b09007c0c */ /* 0x000fe2000bf46270 */
[----:B------:R0:W-:Y:S01]  /*0510*/  @!P6 STS [R8], RZ ;  /* 0x000000ff0800e388 */ /* 0x0001e20000000800 */
[----:B------:R-:W-:Y:S02]  /*0520*/  ISETP.GE.AND P1, PT, R10, UR11, PT ;  /* 0x0000000b0a007c0c */ /* 0x000fe4000bf26270 */
[----:B------:R-:W-:Y:S01]  /*0530*/  ISETP.GE.AND P6, PT, R7, UR11, PT ;  /* 0x0000000b07007c0c */ /* 0x000fe2000bfc6270 */
[----:B------:R0:W-:Y:S01]  /*0540*/  @!P5 STS [R8+0x4], RZ ;  /* 0x000004ff0800d388 */ /* 0x0001e20000000800 */
[----:B------:R-:W-:-:S03]  /*0550*/  ISETP.GE.AND P0, PT, R11, UR11, PT ;  /* 0x0000000b0b007c0c */ /* 0x000fc6000bf06270 */
[----:B------:R0:W-:Y:S04]  /*0560*/  @!P4 STS [R8+0x8], RZ ;  /* 0x000008ff0800c388 */ /* 0x0001e80000000800 */
[----:B------:R0:W-:Y:S04]  /*0570*/  @!P3 STS [R8+0xc], RZ ;  /* 0x00000cff0800b388 */ /* 0x0001e80000000800 */
[----:B------:R0:W-:Y:S04]  /*0580*/  @!P2 STS [R8+0x10], RZ ;  /* 0x000010ff0800a388 */ /* 0x0001e80000000800 */
[----:B------:R0:W-:Y:S04]  /*0590*/  @!P1 STS [R8+0x14], RZ ;  /* 0x000014ff08009388 */ /* 0x0001e80000000800 */
[----:B------:R0:W-:Y:S04]  /*05a0*/  @!P6 STS [R8+0x1c], RZ ;  /* 0x00001cff0800e388 */ /* 0x0001e80000000800 */
[----:B------:R0:W-:Y:S01]  /*05b0*/  @!P0 STS [R8+0x18], RZ ;  /* 0x000018ff08008388 */ /* 0x0001e20000000800 */
[----:B------:R-:W-:-:S13]  /*05c0*/  ISETP.NE.AND P0, PT, R6, R2, PT ;  /* 0x000000020600720c */ /* 0x000fda0003f05270 */
[----:B0-----:R-:W-:Y:S05]  /*05d0*/  @P0 BRA `(.L_x_35) ;  /* 0xfffffffc008c0947 */ /* 0x001fea000383ffff */
.L_x_34:
[----:B------:R-:W-:Y:S05]  /*05e0*/  BRA.U !UP1, `(.L_x_33) ;  /* 0x0000000109cc7547 */ /* 0x000fea000b800000 */
[----:B------:R-:W-:Y:S02]  /*05f0*/  UISETP.GE.U32.AND UP0, UPT, UR10, 0x4, UPT ;  /* 0x000000040a00788c */ /* 0x000fe4000bf06070 */
[----:B------:R-:W-:-:S04]  /*0600*/  ULOP3.LUT UR7, UR6, 0x3, URZ, 0xc0, !UPT ;  /* 0x0000000306077892 */ /* 0x000fc8000f8ec0ff */
[----:B------:R-:W-:-:S03]  /*0610*/  UISETP.NE.AND UP1, UPT, UR7, URZ, UPT ;  /* 0x000000ff0700728c */ /* 0x000fc6000bf25270 */
[----:B------:R-:W-:Y:S08]  /*0620*/  BRA.U !UP0, `(.L_x_36) ;  /* 0x00000001084c7547 */ /* 0x000ff0000b800000 */
[----:B------:R-:W0:Y:S01]  /*0630*/  LDCU UR10, c[0x0][0x3ac] ;  /* 0x00007580ff0a77ac */ /* 0x000e220008000800 */
[----:B------:R-:W1:Y:S01]  /*0640*/  S2UR UR5, SR_CgaCtaId ;  /* 0x00000000000579c3 */ /* 0x000e620000008800 */
[----:B------:R-:W-:Y:S01]  /*0650*/  IMAD R6, R3, UR6, R2 ;  /* 0x0000000603067c24 */ /* 0x000fe2000f8e0202 */
[----:B------:R-:W-:Y:S01]  /*0660*/  UMOV UR4, 0x400 ;  /* 0x0000040000047882 */ /* 0x000fe20000000000 */
[----:B------:R-:W-:Y:S01]  /*0670*/  VIADD R2, R2, 0x4 ;  /* 0x0000000402027836 */ /* 0x000fe20000000000 */
[----:B------:R-:W-:Y:S02]  /*0680*/  UIADD3 UR4, UPT, UPT, UR4, 0x10a0, URZ ;  /* 0x000010a004047890 */ /* 0x000fe4000fffe0ff */
[C---:B------:R-:W-:Y:S01]  /*0690*/  IADD3 R7, PT, PT, R6.reuse, 0x1, RZ ;  /* 0x0000000106077810 */ /* 0x040fe20007ffe0ff */
[----:B------:R-:W-:-:S03]  /*06a0*/  VIADD R8, R6, 0x3 ;  /* 0x0000000306087836 */ /* 0x000fc60000000000 */
[----:B0-----:R-:W-:Y:S01]  /*06b0*/  ISETP.GE.AND P1, PT, R7, UR10, PT ;  /* 0x0000000a07007c0c */ /* 0x001fe2000bf26270 */
[C---:B------:R-:W-:Y:S01]  /*06c0*/  VIADD R7, R6.reuse, 0x2 ;  /* 0x0000000206077836 */ /* 0x040fe20000000000 */
[----:B------:R-:W-:Y:S02]  /*06d0*/  ISETP.GE.AND P0, PT, R6, UR10, PT ;  /* 0x0000000a06007c0c */ /* 0x000fe4000bf06270 */
[----:B------:R-:W-:Y:S02]  /*06e0*/  ISETP.GE.AND P3, PT, R8, UR10, PT ;  /* 0x0000000a08007c0c */ /* 0x000fe4000bf66270 */
[----:B------:R-:W-:Y:S01]  /*06f0*/  ISETP.GE.AND P2, PT, R7, UR10, PT ;  /* 0x0000000a07007c0c */ /* 0x000fe2000bf46270 */
[----:B-1----:R-:W-:-:S06]  /*0700*/  ULEA UR4, UR5, UR4, 0x18 ;  /* 0x0000000405047291 */ /* 0x002fcc000f8ec0ff */
[----:B------:R-:W-:-:S05]  /*0710*/  LEA R6, R6, UR4, 0x2 ;  /* 0x0000000406067c11 */ /* 0x000fca000f8e10ff */
[----:B------:R0:W-:Y:S04]  /*0720*/  @!P0 STS [R6], RZ ;  /* 0x000000ff06008388 */ /* 0x0001e80000000800 */
[----:B------:R0:W-:Y:S04]  /*0730*/  @!P1 STS [R6+0x4], RZ ;  /* 0x000004ff06009388 */ /* 0x0001e80000000800 */
[----:B------:R0:W-:Y:S04]  /*0740*/  @!P2 STS [R6+0x8], RZ ;  /* 0x000008ff0600a388 */ /* 0x0001e80000000800 */
[----:B------:R0:W-:Y:S02]  /*0750*/  @!P3 STS [R6+0xc], RZ ;  /* 0x00000cff0600b388 */ /* 0x0001e40000000800 */
.L_x_36:
[----:B------:R-:W-:Y:S05]  /*0760*/  BRA.U !UP1, `(.L_x_33) ;  /* 0x00000001096c7547 */ /* 0x000fea000b800000 */
[----:B------:R-:W-:Y:S02]  /*0770*/  UISETP.NE.AND UP0, UPT, UR7, 0x1, UPT ;  /* 0x000000010700788c */ /* 0x000fe4000bf05270 */
[----:B------:R-:W-:-:S04]  /*0780*/  ULOP3.LUT UR4, UR6, 0x1, URZ, 0xc0, !UPT ;  /* 0x0000000106047892 */ /* 0x000fc8000f8ec0ff */
[----:B------:R-:W-:-:S03]  /*0790*/  UISETP.NE.U32.AND UP1, UPT, UR4, 0x1, UPT ;  /* 0x000000010400788c */ /* 0x000fc6000bf25070 */
[----:B------:R-:W-:Y:S08]  /*07a0*/  BRA.U !UP0, `(.L_x_37) ;  /* 0x0000000108347547 */ /* 0x000ff0000b800000 */
[----:B------:R-:W1:Y:S01]  /*07b0*/  S2UR UR5, SR_CgaCtaId ;  /* 0x00000000000579c3 */ /* 0x000e620000008800 */
[----:B------:R-:W2:Y:S01]  /*07c0*/  LDCU UR7, c[0x0][0x3ac] ;  /* 0x00007580ff0777ac */ /* 0x000ea20008000800 */
[----:B0-----:R-:W-:Y:S02]  /*07d0*/  IMAD R6, R3, UR6, R2 ;  /* 0x0000000603067c24 */ /* 0x001fe4000f8e0202 */
[----:B------:R-:W-:Y:S01]  /*07e0*/  VIADD R2, R2, 0x2 ;  /* 0x0000000202027836 */ /* 0x000fe20000000000 */
[----:B------:R-:W-:Y:S02]  /*07f0*/  UMOV UR4, 0x400 ;  /* 0x0000040000047882 */ /* 0x000fe40000000000 */
[C---:B------:R-:W-:Y:S01]  /*0800*/  IADD3 R7, PT, PT, R6.reuse, 0x1, RZ ;  /* 0x0000000106077810 */ /* 0x040fe20007ffe0ff */
[----:B------:R-:W-:Y:S01]  /*0810*/  UIADD3 UR4, UPT, UPT, UR4, 0x10a0, URZ ;  /* 0x000010a004047890 */ /* 0x000fe2000fffe0ff */
[----:B--2---:R-:W-:Y:S02]  /*0820*/  ISETP.GE.AND P0, PT, R6, UR7, PT ;  /* 0x0000000706007c0c */ /* 0x004fe4000bf06270 */
[----:B------:R-:W-:Y:S01]  /*0830*/  ISETP.GE.AND P1, PT, R7, UR7, PT ;  /* 0x0000000707007c0c */ /* 0x000fe2000bf26270 */
[----:B-1----:R-:W-:-:S06]  /*0840*/  ULEA UR4, UR5, UR4, 0x18 ;  /* 0x0000000405047291 */ /* 0x002fcc000f8ec0ff */
[----:B------:R-:W-:-:S05]  /*0850*/  LEA R6, R6, UR4, 0x2 ;  /* 0x0000000406067c11 */ /* 0x000fca000f8e10ff */
[----:B------:R1:W-:Y:S04]  /*0860*/  @!P0 STS [R6], RZ ;  /* 0x000000ff06008388 */ /* 0x0003e80000000800 */
[----:B------:R1:W-:Y:S02]  /*0870*/  @!P1 STS [R6+0x4], RZ ;  /* 0x000004ff06009388 */ /* 0x0003e40000000800 */
.L_x_37:
[----:B------:R-:W-:Y:S05]  /*0880*/  BRA.U UP1, `(.L_x_33) ;  /* 0x0000000101247547 */ /* 0x000fea000b800000 */
[----:B------:R-:W2:Y:S01]  /*0890*/  LDCU UR4, c[0x0][0x3ac] ;  /* 0x00007580ff0477ac */ /* 0x000ea20008000800 */
[----:B------:R-:W-:-:S05]  /*08a0*/  IMAD R2, R3, UR6, R2 ;  /* 0x0000000603027c24 */ /* 0x000fca000f8e0202 */
[----:B--2---:R-:W-:-:S13]  /*08b0*/  ISETP.GE.AND P0, PT, R2, UR4, PT ;  /* 0x0000000402007c0c */ /* 0x004fda000bf06270 */
[----:B------:R-:W2:Y:S01]  /*08c0*/  @!P0 S2R R7, SR_CgaCtaId ;  /* 0x0000000000078919 */ /* 0x000ea20000008800 */
[----:B01----:R-:W-:-:S05]  /*08d0*/  @!P0 MOV R6, 0x400 ;  /* 0x0000040000068802 */ /* 0x003fca0000000f00 */
[----:B------:R-:W-:-:S05]  /*08e0*/  @!P0 VIADD R6, R6, 0x10a0 ;  /* 0x000010a006068836 */ /* 0x000fca0000000000 */
[----:B--2---:R-:W-:-:S05]  /*08f0*/  @!P0 LEA R7, R7, R6, 0x18 ;  /* 0x0000000607078211 */ /* 0x004fca00078ec0ff */
[----:B------:R-:W-:-:S05]  /*0900*/  @!P0 IMAD R2, R2, 0x4, R7 ;  /* 0x0000000402028824 */ /* 0x000fca00078e0207 */
[----:B------:R2:W-:Y:S02]  /*0910*/  @!P0 STS [R2], RZ ;  /* 0x000000ff02008388 */ /* 0x0005e40000000800 */
.L_x_33:
[----:B------:R-:W3:Y:S01]  /*0920*/  LDCU UR7, c[0x0][0x3b8] ;  /* 0x00007700ff0777ac */ /* 0x000ee20008000800 */
[----:B--2---:R-:W2:Y:S01]  /*0930*/  LDC R2, c[0x0][0x360] ;  /* 0x0000d800ff027b82 */ /* 0x004ea20000000800 */
[----:B------:R-:W-:Y:S01]  /*0940*/  BSSY.RECONVERGENT B0, `(.L_x_38) ;  /* 0x00000e7000007945 */ /* 0x000fe20003800200 */
[----:B------:R-:W4:Y:S01]  /*0950*/  LDCU UR6, c[0x0][0x3a8] ;  /* 0x00007500ff0677ac */ /* 0x000f220008000800 */
[----:B------:R-:W0:Y:S01]  /*0960*/  LDCU UR11, c[0x0][0x3a8] ;  /* 0x00007500ff0b77ac */ /* 0x000e220008000800 */
[----:B------:R-:W0:Y:S01]  /*0970*/  LDCU UR12, c[0x0][0x3b8] ;  /* 0x00007700ff0c77ac */ /* 0x000e220008000800 */
[----:B------:R-:W0:Y:S03]  /*0980*/  LDCU UR10, c[0x0][0x3b8] ;  /* 0x00007700ff0a77ac */ /* 0x000e260008000800 */
[----:B------:R-:W-:Y:S01]  /*0990*/  BAR.SYNC.DEFER_BLOCKING 0x0 ;  /* 0x0000000000007b1d */ /* 0x000fe20000010000 */
[----:B---3--:R-:W-:-:S13]  /*09a0*/  ISETP.GE.AND P0, PT, R5, UR7, PT ;  /* 0x0000000705007c0c */ /* 0x008fda000bf06270 */
[----:B0---4-:R-:W-:Y:S05]  /*09b0*/  @P0 BRA `(.L_x_39) ;  /* 0x0000000c007c0947 */ /* 0x011fea0003800000 */
[----:B------:R-:W0:Y:S02]  /*09c0*/  LDCU.64 UR4, c[0x0][0x3a0] ;  /* 0x00007400ff0477ac */ /* 0x000e240008000a00 */
[----:B0-----:R-:W-:-:S04]  /*09d0*/  UISETP.NE.U32.AND UP0, UPT, UR4, URZ, UPT ;  /* 0x000000ff0400728c */ /* 0x001fc8000bf05070 */
[----:B------:R-:W-:-:S09]  /*09e0*/  UISETP.NE.AND.EX UP0, UPT, UR5, URZ, UPT, UP0 ;  /* 0x000000ff0500728c */ /* 0x000fd2000bf05300 */
[----:B------:R-:W-:Y:S05]  /*09f0*/  BRA.U UP0, `(.L_x_40) ;  /* 0x0000000500907547 */ /* 0x000fea000b800000 */
[----:B--2---:R-:W0:Y:S01]  /*0a00*/  I2F.U32.RP R11, R2 ;  /* 0x00000002000b7306 */ /* 0x004e220000209000 */
[----:B------:R-:W-:Y:S01]  /*0a10*/  IMAD.IADD R8, R5, 0x1, R2 ;  /* 0x0000000105087824 */ /* 0x000fe200078e0202 */
[----:B------:R-:W-:Y:S01]  /*0a20*/  ISETP.NE.U32.AND P2, PT, R2, RZ, PT ;  /* 0x000000ff0200720c */ /* 0x000fe20003f45070 */
[----:B------:R-:W-:Y:S03]  /*0a30*/  BSSY.RECONVERGENT B1, `(.L_x_41) ;  /* 0x000002f000017945 */ /* 0x000fe60003800200 */
[C---:B------:R-:W-:Y:S02]  /*0a40*/  ISETP.GE.AND P0, PT, R8.reuse, UR7, PT ;  /* 0x0000000708007c0c */ /* 0x040fe4000bf06270 */
[----:B------:R-:W-:Y:S02]  /*0a50*/  VIMNMX R9, PT, PT, R8, UR7, !PT ;  /* 0x0000000708097c48 */ /* 0x000fe4000ffe0100 */
[----:B------:R-:W-:-:S04]  /*0a60*/  SEL R10, RZ, 0x1, P0 ;  /* 0x00000001ff0a7807 */ /* 0x000fc80000000000 */
[----:B------:R-:W-:Y:S01]  /*0a70*/  IADD3 R9, PT, PT, R9, -R8, -R10 ;  /* 0x8000000809097210 */ /* 0x000fe20007ffe80a */
[----:B0-----:R-:W1:Y:S02]  /*0a80*/  MUFU.RCP R11, R11 ;  /* 0x0000000b000b7308 */ /* 0x001e640000001000 */
[----:B-1----:R-:W-:-:S06]  /*0a90*/  IADD3 R6, PT, PT, R11, 0xffffffe, RZ ;  /* 0x0ffffffe0b067810 */ /* 0x002fcc0007ffe0ff */
[----:B------:R0:W1:Y:S02]  /*0aa0*/  F2I.FTZ.U32.TRUNC.NTZ R7, R6 ;  /* 0x0000000600077305 */ /* 0x000064000021f000 */
[----:B0-----:R-:W-:Y:S02]  /*0ab0*/  IMAD.MOV.U32 R6, RZ, RZ, RZ ;  /* 0x000000ffff067224 */ /* 0x001fe400078e00ff */
[----:B-1----:R-:W-:-:S04]  /*0ac0*/  IMAD.MOV R13, RZ, RZ, -R7 ;  /* 0x000000ffff0d7224 */ /* 0x002fc800078e0a07 */
[----:B------:R-:W-:-:S04]  /*0ad0*/  IMAD R13, R13, R2, RZ ;  /* 0x000000020d0d7224 */ /* 0x000fc800078e02ff */
[----:B------:R-:W-:-:S06]  /*0ae0*/  IMAD.HI.U32 R12, R7, R13, R6 ;  /* 0x0000000d070c7227 */ /* 0x000fcc00078e0006 */
[----:B------:R-:W-:-:S05]  /*0af0*/  IMAD.HI.U32 R7, R12, R9, RZ ;  /* 0x000000090c077227 */ /* 0x000fca00078e00ff */
[----:B------:R-:W-:-:S05]  /*0b00*/  IADD3 R6, PT, PT, -R7, RZ, RZ ;  /* 0x000000ff07067210 */ /* 0x000fca0007ffe1ff */
[----:B------:R-:W-:-:S05]  /*0b10*/  IMAD R9, R2, R6, R9 ;  /* 0x0000000602097224 */ /* 0x000fca00078e0209 */
[----:B------:R-:W-:-:S13]  /*0b20*/  ISETP.GE.U32.AND P0, PT, R9, R2, PT ;  /* 0x000000020900720c */ /* 0x000fda0003f06070 */
[----:B------:R-:W-:Y:S02]  /*0b30*/  @P0 IMAD.IADD R9, R9, 0x1, -R2 ;  /* 0x0000000109090824 */ /* 0x000fe400078e0a02 */
[----:B------:R-:W-:-:S03]  /*0b40*/  @P0 VIADD R7, R7, 0x1 ;  /* 0x0000000107070836 */ /* 0x000fc60000000000 */
[----:B------:R-:W-:Y:S01]  /*0b50*/  ISETP.GE.U32.AND P1, PT, R9, R2, PT ;  /* 0x000000020900720c */ /* 0x000fe20003f26070 */
[----:B------:R-:W-:-:S12]  /*0b60*/  IMAD.MOV.U32 R9, RZ, RZ, R5 ;  /* 0x000000ffff097224 */ /* 0x000fd800078e0005 */
[----:B------:R-:W-:Y:S01]  /*0b70*/  @P1 VIADD R7, R7, 0x1 ;  /* 0x0000000107071836 */ /* 0x000fe20000000000 */
[----:B------:R-:W-:-:S04]  /*0b80*/  @!P2 LOP3.LUT R7, RZ, R2, RZ, 0x33, !PT ;  /* 0x00000002ff07a212 */ /* 0x000fc800078e33ff */
[----:B------:R-:W-:-:S04]  /*0b90*/  IADD3 R10, PT, PT, R10, R7, RZ ;  /* 0x000000070a0a7210 */ /* 0x000fc80007ffe0ff */
[----:B------:R-:W-:-:S04]  /*0ba0*/  LOP3.LUT R6, R10, 0x3, RZ, 0xc0, !PT ;  /* 0x000000030a067812 */ /* 0x000fc800078ec0ff */
[----:B------:R-:W-:-:S13]  /*0bb0*/  ISETP.NE.AND P0, PT, R6, 0x3, PT ;  /* 0x000000030600780c */ /* 0x000fda0003f05270 */
[----:B------:R-:W-:Y:S05]  /*0bc0*/  @!P0 BRA `(.L_x_42) ;  /* 0x0000000000548947 */ /* 0x000fea0003800000 */
[----:B------:R-:W0:Y:S01]  /*0bd0*/  LDC.64 R6, c[0x0][0x380] ;  /* 0x0000e000ff067b82 */ /* 0x000e220000000a00 */
[----:B------:R-:W-:-:S05]  /*0be0*/  VIADD R8, R10, 0x1 ;  /* 0x000000010a087836 */ /* 0x000fca0000000000 */
[----:B------:R-:W-:-:S05]  /*0bf0*/  LOP3.LUT R8, R8, 0x3, RZ, 0xc0, !PT ;  /* 0x0000000308087812 */ /* 0x000fca00078ec0ff */
[----:B------:R-:W-:Y:S02]  /*0c00*/  IMAD R9, R8, R2, R5 ;  /* 0x0000000208097224 */ /* 0x000fe400078e0205 */
[----:B------:R-:W-:Y:S02]  /*0c10*/  IMAD.MOV R8, RZ, RZ, -R8 ;  /* 0x000000ffff087224 */ /* 0x000fe400078e0a08 */
[----:B0-----:R-:W-:-:S07]  /*0c20*/  IMAD.WIDE.U32 R6, R5, 0x4, R6 ;  /* 0x0000000405067825 */ /* 0x001fce00078e0006 */
.L_x_45:
[----:B0-----:R-:W2:Y:S01]  /*0c30*/  LDG.E.CONSTANT R11, desc[UR8][R6.64] ;  /* 0x00000008060b7981 */ /* 0x001ea2000c1e9900 */
[----:B------:R-:W-:Y:S01]  /*0c40*/  IADD3 R8, PT, PT, R8, 0x1, RZ ;  /* 0x0000000108087810 */ /* 0x000fe20007ffe0ff */
[----:B------:R-:W-:Y:S03]  /*0c50*/  BSSY.RECONVERGENT B2, `(.L_x_43) ;  /* 0x000000a000027945 */ /* 0x000fe60003800200 */
[----:B------:R-:W-:Y:S02]  /*0c60*/  ISETP.NE.AND P1, PT, R8, RZ, PT ;  /* 0x000000ff0800720c */ /* 0x000fe40003f25270 */
[----:B--2---:R-:W-:-:S13]  /*0c70*/  ISETP.GE.AND P0, PT, R11, UR6, PT ;  /* 0x000000060b007c0c */ /* 0x004fda000bf06270 */
[----:B------:R-:W-:Y:S05]  /*0c80*/  @P0 BRA `(.L_x_44) ;  /* 0x0000000000180947 */ /* 0x000fea0003800000 */
[----:B------:R-:W0:Y:S01]  /*0c90*/  S2UR UR5, SR_CgaCtaId ;  /* 0x00000000000579c3 */ /* 0x000e220000008800 */
[----:B------:R-:W-:Y:S02]  /*0ca0*/  UMOV UR4, 0x400 ;  /* 0x0000040000047882 */ /* 0x000fe40000000000 */
[----:B------:R-:W-:-:S04]  /*0cb0*/  UIADD3 UR4, UPT, UPT, UR4, 0x10a0, URZ ;  /* 0x000010a004047890 */ /* 0x000fc8000fffe0ff */
[----:B0-----:R-:W-:-:S06]  /*0cc0*/  ULEA UR4, UR5, UR4, 0x18 ;  /* 0x0000000405047291 */ /* 0x001fcc000f8ec0ff */
[----:B------:R-:W-:-:S05]  /*0cd0*/  LEA R11, R11, UR4, 0x2 ;  /* 0x000000040b0b7c11 */ /* 0x000fca000f8e10ff */
[----:B------:R0:W-:Y:S02]  /*0ce0*/  ATOMS.POPC.INC.32 RZ, [R11+URZ] ;  /* 0x000000000bff7f8c */ /* 0x0001e4000d8000ff */
.L_x_44:
[----:B------:R-:W-:Y:S05]  /*0cf0*/  BSYNC.RECONVERGENT B2 ;  /* 0x0000000000027941 */ /* 0x000fea0003800200 */
.L_x_43:
[----:B------:R-:W-:Y:S01]  /*0d00*/  IMAD.WIDE.U32 R6, R2, 0x4, R6 ;  /* 0x0000000402067825 */ /* 0x000fe200078e0006 */
[----:B------:R-:W-:Y:S06]  /*0d10*/  @P1 BRA `(.L_x_45) ;  /* 0xfffffffc00c41947 */ /* 0x000fec000383ffff */
.L_x_42:
[----:B------:R-:W-:Y:S05]  /*0d20*/  BSYNC.RECONVERGENT B1 ;  /* 0x0000000000017941 */ /* 0x000fea0003800200 */
.L_x_41:
[----:B------:R-:W-:-:S13]  /*0d30*/  ISETP.GE.U32.AND P0, PT, R10, 0x3, PT ;  /* 0x000000030a00780c */ /* 0x000fda0003f06070 */
[----:B------:R-:W-:Y:S05]  /*0d40*/  @!P0 BRA `(.L_x_39) ;  /* 0x0000000800988947 */ /* 0x000fea0003800000 */
[----:B0-----:R-:W0:Y:S01]  /*0d50*/  S2R R11, SR_CgaCtaId ;  /* 0x00000000000b7919 */ /* 0x001e220000008800 */
[----:B------:R-:W1:Y:S01]  /*0d60*/  LDC R21, c[0x0][0x3a8] ;  /* 0x0000ea00ff157b82 */ /* 0x000e620000000800 */
[----:B------:R-:W-:Y:S01]  /*0d70*/  MOV R8, 0x400 ;  /* 0x0000040000087802 */ /* 0x000fe20000000f00 */
[----:B------:R-:W-:Y:S04]  /*0d80*/  BSSY.RECONVERGENT B1, `(.L_x_46) ;  /* 0x000002a000017945 */ /* 0x000fe80003800200 */
[----:B------:R-:W-:Y:S02]  /*0d90*/  VIADD R8, R8, 0x10a0 ;  /* 0x000010a008087836 */ /* 0x000fe40000000000 */
[----:B------:R-:W2:Y:S03]  /*0da0*/  LDC.64 R6, c[0x0][0x380] ;  /* 0x0000e000ff067b82 */ /* 0x000ea60000000a00 */
[----:B0-----:R-:W-:-:S07]  /*0db0*/  LEA R19, R11, R8, 0x18 ;  /* 0x000000080b137211 */ /* 0x001fce00078ec0ff */
.L_x_55:
[----:B------:R-:W-:Y:S02]  /*0dc0*/  IMAD.IADD R11, R2, 0x1, R9 ;  /* 0x00000001020b7824 */ /* 0x000fe400078e0209 */
[----:B0123--:R-:W-:-:S04]  /*0dd0*/  IMAD.WIDE.U32 R8, R9, 0x4, R6 ;  /* 0x0000000409087825 */ /* 0x00ffc800078e0006 */
[C---:B------:R-:W-:Y:S02]  /*0de0*/  IMAD.IADD R13, R11.reuse, 0x1, R2 ;  /* 0x000000010b0d7824 */ /* 0x040fe400078e0202 */
[----:B------:R-:W1:Y:S01]  /*0df0*/  LDG.E.CONSTANT R8, desc[UR8][R8.64] ;  /* 0x0000000808087981 */ /* 0x000e62000c1e9900 */
[--C-:B------:R-:W-:Y:S02]  /*0e00*/  IMAD.WIDE.U32 R10, R11, 0x4, R6.reuse ;  /* 0x000000040b0a7825 */ /* 0x100fe400078e0006 */
[C---:B------:R-:W-:Y:S02]  /*0e10*/  IADD3 R17, PT, PT, R13.reuse, R2, RZ ;  /* 0x000000020d117210 */ /* 0x040fe40007ffe0ff */
[--C-:B------:R-:W-:Y:S02]  /*0e20*/  IMAD.WIDE.U32 R12, R13, 0x4, R6.reuse ;  /* 0x000000040d0c7825 */ /* 0x100fe400078e0006 */
[----:B------:R-:W2:Y:S02]  /*0e30*/  LDG.E.CONSTANT R10, desc[UR8][R10.64] ;  /* 0x000000080a0a7981 */ /* 0x000ea4000c1e9900 */
[----:B------:R-:W-:-:S02]  /*0e40*/  IMAD.WIDE.U32 R14, R17, 0x4, R6 ;  /* 0x00000004110e7825 */ /* 0x000fc400078e0006 */
[----:B------:R-:W3:Y:S04]  /*0e50*/  LDG.E.CONSTANT R12, desc[UR8][R12.64] ;  /* 0x000000080c0c7981 */ /* 0x000ee8000c1e9900 */
[----:B------:R-:W4:Y:S01]  /*0e60*/  LDG.E.CONSTANT R14, desc[UR8][R14.64] ;  /* 0x000000080e0e7981 */ /* 0x000f22000c1e9900 */
[----:B------:R-:W-:Y:S01]  /*0e70*/  BSSY.RECONVERGENT B2, `(.L_x_47) ;  /* 0x0000008000027945 */ /* 0x000fe20003800200 */
[-C--:B-1----:R-:W-:Y:S02]  /*0e80*/  ISETP.GE.AND P0, PT, R8, R21.reuse, PT ;  /* 0x000000150800720c */ /* 0x082fe40003f06270 */
[-C--:B--2---:R-:W-:Y:S02]  /*0e90*/  ISETP.GE.AND P1, PT, R10, R21.reuse, PT ;  /* 0x000000150a00720c */ /* 0x084fe40003f26270 */
[----:B---3--:R-:W-:-:S02]  /*0ea0*/  ISETP.GE.AND P2, PT, R12, R21, PT ;  /* 0x000000150c00720c */ /* 0x008fc40003f46270 */
[----:B----4-:R-:W-:-:S07]  /*0eb0*/  ISETP.GE.AND P3, PT, R14, R21, PT ;  /* 0x000000150e00720c */ /* 0x010fce0003f66270 */
[----:B------:R-:W-:Y:S06]  /*0ec0*/  @P0 BRA `(.L_x_48) ;  /* 0x0000000000080947 */ /* 0x000fec0003800000 */
[----:B------:R-:W-:-:S05]  /*0ed0*/  IMAD R8, R8, 0x4, R19 ;  /* 0x0000000408087824 */ /* 0x000fca00078e0213 */
[----:B------:R0:W-:Y:S02]  /*0ee0*/  ATOMS.POPC.INC.32 RZ, [R8+URZ] ;  /* 0x0000000008ff7f8c */ /* 0x0001e4000d8000ff */
.L_x_48:
[----:B------:R-:W-:Y:S05]  /*0ef0*/  BSYNC.RECONVERGENT B2 ;  /* 0x0000000000027941 */ /* 0x000fea0003800200 */
.L_x_47:
[----:B------:R-:W-:Y:S04]  /*0f00*/  BSSY.RECONVERGENT B2, `(.L_x_49) ;  /* 0x0000004000027945 */ /* 0x000fe80003800200 */
[----:B------:R-:W-:Y:S05]  /*0f10*/  @P1 BRA `(.L_x_50) ;  /* 0x0000000000081947 */ /* 0x000fea0003800000 */
[----:B0-----:R-:W-:-:S05]  /*0f20*/  IMAD R8, R10, 0x4, R19 ;  /* 0x000000040a087824 */ /* 0x001fca00078e0213 */
[----:B------:R1:W-:Y:S02]  /*0f30*/  ATOMS.POPC.INC.32 RZ, [R8+URZ] ;  /* 0x0000000008ff7f8c */ /* 0x0003e4000d8000ff */
.L_x_50:
[----:B------:R-:W-:Y:S05]  /*0f40*/  BSYNC.RECONVERGENT B2 ;  /* 0x0000000000027941 */ /* 0x000fea0003800200 */
.L_x_49:
[----:B------:R-:W-:Y:S04]  /*0f50*/  BSSY.RECONVERGENT B2, `(.L_x_51) ;  /* 0x0000004000027945 */ /* 0x000fe80003800200 */
[----:B------:R-:W-:Y:S05]  /*0f60*/  @P2 BRA `(.L_x_52) ;  /* 0x0000000000082947 */ /* 0x000fea0003800000 */
[----:B01----:R-:W-:-:S05]  /*0f70*/  IMAD R8, R12, 0x4, R19 ;  /* 0x000000040c087824 */ /* 0x003fca00078e0213 */
[----:B------:R2:W-:Y:S02]  /*0f80*/  ATOMS.POPC.INC.32 RZ, [R8+URZ] ;  /* 0x0000000008ff7f8c */ /* 0x0005e4000d8000ff */
.L_x_52:
[----:B------:R-:W-:Y:S05]  /*0f90*/  BSYNC.RECONVERGENT B2 ;  /* 0x0000000000027941 */ /* 0x000fea0003800200 */
.L_x_51:
[----:B------:R-:W-:Y:S04]  /*0fa0*/  BSSY.RECONVERGENT B2, `(.L_x_53) ;  /* 0x0000004000027945 */ /* 0x000fe80003800200 */
[----:B------:R-:W-:Y:S05]  /*0fb0*/  @P3 BRA `(.L_x_54) ;  /* 0x0000000000083947 */ /* 0x000fea0003800000 */
[----:B012---:R-:W-:-:S05]  /*0fc0*/  LEA R8, R14, R19, 0x2 ;  /* 0x000000130e087211 */ /* 0x007fca00078e10ff */
[----:B------:R3:W-:Y:S02]  /*0fd0*/  ATOMS.POPC.INC.32 RZ, [R8+URZ] ;  /* 0x0000000008ff7f8c */ /* 0x0007e4000d8000ff */
.L_x_54:
[----:B------:R-:W-:Y:S05]  /*0fe0*/  BSYNC.RECONVERGENT B2 ;  /* 0x0000000000027941 */ /* 0x000fea0003800200 */
.L_x_53:
[----:B------:R-:W-:-:S05]  /*0ff0*/  IMAD.IADD R9, R17, 0x1, R2 ;  /* 0x0000000111097824 */ /* 0x000fca00078e0202 */
[----:B------:R-:W-:-:S13]  /*1000*/  ISETP.GE.AND P0, PT, R9, UR10, PT ;  /* 0x0000000a09007c0c */ /* 0x000fda000bf06270 */
[----:B------:R-:W-:Y:S05]  /*1010*/  @!P0 BRA `(.L_x_55) ;  /* 0xfffffffc00688947 */ /* 0x000fea000383ffff */
[----:B------:R-:W-:Y:S05]  /*1020*/  BSYNC.RECONVERGENT B1 ;  /* 0x0000000000017941 */ /* 0x000fea0003800200 */
.L_x_46:
[----:B------:R-:W-:Y:S05]  /*1030*/  BRA `(.L_x_39) ;  /* 0x0000000400dc7947 */ /* 0x000fea0003800000 */
.L_x_40:
[----:B--2---:R-:W0:Y:S01]  /*1040*/  I2F.U32.RP R11, R2 ;  /* 0x00000002000b7306 */ /* 0x004e220000209000 */
[----:B------:R-:W-:Y:S01]  /*1050*/  IADD3 R8, PT, PT, R5, R2, RZ ;  /* 0x0000000205087210 */ /* 0x000fe20007ffe0ff */
[----:B------:R-:W-:Y:S01]  /*1060*/  BSSY.RECONVERGENT B1, `(.L_x_56) ;  /* 0x0000035000017945 */ /* 0x000fe20003800200 */
[----:B------:R-:W-:Y:S02]  /*1070*/  ISETP.NE.U32.AND P2, PT, R2, RZ, PT ;  /* 0x000000ff0200720c */ /* 0x000fe40003f45070 */
[C---:B------:R-:W-:Y:S02]  /*1080*/  ISETP.GE.AND P0, PT, R8.reuse, UR7, PT ;  /* 0x0000000708007c0c */ /* 0x040fe4000bf06270 */
[----:B------:R-:W-:Y:S02]  /*1090*/  VIMNMX R9, PT, PT, R8, UR7, !PT ;  /* 0x0000000708097c48 */ /* 0x000fe4000ffe0100 */
[----:B------:R-:W-:-:S04]  /*10a0*/  SEL R10, RZ, 0x1, P0 ;  /* 0x00000001ff0a7807 */ /* 0x000fc80000000000 */
[----:B------:R-:W-:Y:S01]  /*10b0*/  IADD3 R9, PT, PT, R9, -R8, -R10 ;  /* 0x8000000809097210 */ /* 0x000fe20007ffe80a */
[----:B0-----:R-:W1:Y:S02]  /*10c0*/  MUFU.RCP R11, R11 ;  /* 0x0000000b000b7308 */ /* 0x001e640000001000 */
[----:B-1----:R-:W-:-:S06]  /*10d0*/  VIADD R6, R11, 0xffffffe ;  /* 0x0ffffffe0b067836 */ /* 0x002fcc0000000000 */
[----:B------:R0:W1:Y:S02]  /*10e0*/  F2I.FTZ.U32.TRUNC.NTZ R7, R6 ;  /* 0x0000000600077305 */ /* 0x000064000021f000 */
[----:B0-----:R-:W-:Y:S02]  /*10f0*/  IMAD.MOV.U32 R6, RZ, RZ, RZ ;  /* 0x000000ffff067224 */ /* 0x001fe400078e00ff */
[----:B-1----:R-:W-:-:S04]  /*1100*/  IMAD.MOV R13, RZ, RZ, -R7 ;  /* 0x000000ffff0d7224 */ /* 0x002fc800078e0a07 */
[----:B------:R-:W-:-:S04]  /*1110*/  IMAD R13, R13, R2, RZ ;  /* 0x000000020d0d7224 */ /* 0x000fc800078e02ff */
[----:B------:R-:W-:-:S04]  /*1120*/  IMAD.HI.U32 R12, R7, R13, R6 ;  /* 0x0000000d070c7227 */ /* 0x000fc800078e0006 */
[----:B------:R-:W-:Y:S02]  /*1130*/  IMAD.MOV.U32 R13, RZ, RZ, R5 ;  /* 0x000000ffff0d7224 */ /* 0x000fe400078e0005 */
[----:B------:R-:W-:-:S04]  /*1140*/  IMAD.HI.U32 R7, R12, R9, RZ ;  /* 0x000000090c077227 */ /* 0x000fc800078e00ff */
[----:B------:R-:W-:-:S04]  /*1150*/  IMAD.MOV R6, RZ, RZ, -R7 ;  /* 0x000000ffff067224 */ /* 0x000fc800078e0a07 */
[----:B------:R-:W-:-:S05]  /*1160*/  IMAD R9, R2, R6, R9 ;  /* 0x0000000602097224 */ /* 0x000fca00078e0209 */
[----:B------:R-:W-:-:S13]  /*1170*/  ISETP.GE.U32.AND P0, PT, R9, R2, PT ;  /* 0x000000020900720c */ /* 0x000fda0003f06070 */
[----:B------:R-:W-:Y:S01]  /*1180*/  @P0 IMAD.IADD R9, R9, 0x1, -R2 ;  /* 0x0000000109090824 */ /* 0x000fe200078e0a02 */
[----:B------:R-:W-:-:S04]  /*1190*/  @P0 IADD3 R7, PT, PT, R7, 0x1, RZ ;  /* 0x0000000107070810 */ /* 0x000fc80007ffe0ff */
[----:B------:R-:W-:-:S13]  /*11a0*/  ISETP.GE.U32.AND P1, PT, R9, R2, PT ;  /* 0x000000020900720c */ /* 0x000fda0003f26070 */
[----:B------:R-:W-:Y:S01]  /*11b0*/  @P1 VIADD R7, R7, 0x1 ;  /* 0x0000000107071836 */ /* 0x000fe20000000000 */
[----:B------:R-:W-:-:S05]  /*11c0*/  @!P2 LOP3.LUT R7, RZ, R2, RZ, 0x33, !PT ;  /* 0x00000002ff07a212 */ /* 0x000fca00078e33ff */
[----:B------:R-:W-:-:S05]  /*11d0*/  IMAD.IADD R14, R10, 0x1, R7 ;  /* 0x000000010a0e7824 */ /* 0x000fca00078e0207 */
[----:B------:R-:W-:-:S04]  /*11e0*/  LOP3.LUT R6, R14, 0x3, RZ, 0xc0, !PT ;  /* 0x000000030e067812 */ /* 0x000fc800078ec0ff */
[----:B------:R-:W-:-:S13]  /*11f0*/  ISETP.NE.AND P0, PT, R6, 0x3, PT ;  /* 0x000000030600780c */ /* 0x000fda0003f05270 */
[----:B------:R-:W-:Y:S05]  /*1200*/  @!P0 BRA `(.L_x_57) ;  /* 0x0000000000688947 */ /* 0x000fea0003800000 */
[----:B------:R-:W0:Y:S01]  /*1210*/  LDC.64 R6, c[0x0][0x380] ;  /* 0x0000e000ff067b82 */ /* 0x000e220000000a00 */
[----:B------:R-:W-:-:S04]  /*1220*/  IADD3 R8, PT, PT, R14, 0x1, RZ ;  /* 0x000000010e087810 */ /* 0x000fc80007ffe0ff */
[----:B------:R-:W-:-:S03]  /*1230*/  LOP3.LUT R8, R8, 0x3, RZ, 0xc0, !PT ;  /* 0x0000000308087812 */ /* 0x000fc600078ec0ff */
[----:B------:R-:W1:Y:S02]  /*1240*/  LDC.64 R10, c[0x0][0x3a0] ;  /* 0x0000e800ff0a7b82 */ /* 0x000e640000000a00 */
[----:B------:R-:W-:Y:S02]  /*1250*/  IMAD R13, R8, R2, R5 ;  /* 0x00000002080d7224 */ /* 0x000fe400078e0205 */
[----:B------:R-:W-:Y:S02]  /*1260*/  IMAD.MOV R12, RZ, RZ, -R8 ;  /* 0x000000ffff0c7224 */ /* 0x000fe400078e0a08 */
[----:B0-----:R-:W-:-:S07]  /*1270*/  IMAD.WIDE.U32 R6, R5, 0x4, R6 ;  /* 0x0000000405067825 */ /* 0x001fce00078e0006 */
.L_x_60:
[----:B------:R-:W2:Y:S01]  /*1280*/  LDG.E.CONSTANT R9, desc[UR8][R6.64] ;  /* 0x0000000806097981 */ /* 0x000ea2000c1e9900 */
[----:B------:R-:W-:Y:S01]  /*1290*/  VIADD R12, R12, 0x1 ;  /* 0x000000010c0c7836 */ /* 0x000fe20000000000 */
[----:B------:R-:W-:Y:S04]  /*12a0*/  BSSY.RECONVERGENT B2, `(.L_x_58) ;  /* 0x000000e000027945 */ /* 0x000fe80003800200 */
[----:B------:R-:W-:Y:S02]  /*12b0*/  ISETP.NE.AND P1, PT, R12, RZ, PT ;  /* 0x000000ff0c00720c */ /* 0x000fe40003f25270 */
[----:B--2---:R-:W-:-:S13]  /*12c0*/  ISETP.GE.AND P0, PT, R9, UR11, PT ;  /* 0x0000000b09007c0c */ /* 0x004fda000bf06270 */
[----:B0-----:R-:W-:Y:S05]  /*12d0*/  @P0 BRA `(.L_x_59) ;  /* 0x0000000000280947 */ /* 0x001fea0003800000 */
[----:B-1----:R-:W-:-:S06]  /*12e0*/  IMAD.WIDE R8, R9, 0x4, R10 ;  /* 0x0000000409087825 */ /* 0x002fcc00078e020a */
[----:B------:R-:W2:Y:S02]  /*12f0*/  LDG.E.CONSTANT R8, desc[UR8][R8.64] ;  /* 0x0000000808087981 */ /* 0x000ea4000c1e9900 */
[----:B--2---:R-:W-:-:S13]  /*1300*/  ISETP.NE.AND P0, PT, R8, -0x1, PT ;  /* 0xffffffff0800780c */ /* 0x004fda0003f05270 */
[----:B------:R-:W-:Y:S05]  /*1310*/  @!P0 BRA `(.L_x_59) ;  /* 0x0000000000188947 */ /* 0x000fea0003800000 */
[----:B------:R-:W0:Y:S01]  /*1320*/  S2UR UR5, SR_CgaCtaId ;  /* 0x00000000000579c3 */ /* 0x000e220000008800 */
[----:B------:R-:W-:Y:S02]  /*1330*/  UMOV UR4, 0x400 ;  /* 0x0000040000047882 */ /* 0x000fe40000000000 */
[----:B------:R-:W-:-:S04]  /*1340*/  UIADD3 UR4, UPT, UPT, UR4, 0x10a0, URZ ;  /* 0x000010a004047890 */ /* 0x000fc8000fffe0ff */
[----:B0-----:R-:W-:-:S06]  /*1350*/  ULEA UR4, UR5, UR4, 0x18 ;  /* 0x0000000405047291 */ /* 0x001fcc000f8ec0ff */
[----:B------:R-:W-:-:S05]  /*1360*/  LEA R8, R8, UR4, 0x2 ;  /* 0x0000000408087c11 */ /* 0x000fca000f8e10ff */
[----:B------:R0:W-:Y:S02]  /*1370*/  ATOMS.POPC.INC.32 RZ, [R8+URZ] ;  /* 0x0000000008ff7f8c */ /* 0x0001e4000d8000ff */
.L_x_59:
[----:B------:R-:W-:Y:S05]  /*1380*/  BSYNC.RECONVERGENT B2 ;  /* 0x0000000000027941 */ /* 0x000fea0003800200 */
.L_x_58:
[----:B------:R-:W-:Y:S01]  /*1390*/  IMAD.WIDE.U32 R6, R2, 0x4, R6 ;  /* 0x0000000402067825 */ /* 0x000fe200078e0006 */
[----:B------:R-:W-:Y:S06]  /*13a0*/  @P1 BRA `(.L_x_60) ;  /* 0xfffffffc00b41947 */ /* 0x000fec000383ffff */
.L_x_57:
[----:B------:R-:W-:Y:S05]  /*13b0*/  BSYNC.RECONVERGENT B1 ;  /* 0x0000000000017941 */ /* 0x000fea0003800200 */
.L_x_56:
[----:B------:R-:W-:-:S13]  /*13c0*/  ISETP.GE.U32.AND P0, PT, R14, 0x3, PT ;  /* 0x000000030e00780c */ /* 0x000fda0003f06070 */
[----:B------:R-:W-:Y:S05]  /*13d0*/  @!P0 BRA `(.L_x_39) ;  /* 0x0000000000f48947 */ /* 0x000fea0003800000 */
[----:B------:R-:W2:Y:S01]  /*13e0*/  S2R R12, SR_CgaCtaId ;  /* 0x00000000000c7919 */ /* 0x000ea20000008800 */
[----:B-1----:R-:W1:Y:S01]  /*13f0*/  LDC R10, c[0x0][0x3a8] ;  /* 0x0000ea00ff0a7b82 */ /* 0x002e620000000800 */
[----:B------:R-:W-:-:S05]  /*1400*/  MOV R11, 0x400 ;  /* 0x00000400000b7802 */ /* 0x000fca0000000f00 */
[----:B------:R-:W-:Y:S02]  /*1410*/  VIADD R11, R11, 0x10a0 ;  /* 0x000010a00b0b7836 */ /* 0x000fe40000000000 */
[----:B0-----:R-:W0:Y:S08]  /*1420*/  LDC.64 R8, c[0x0][0x3a0] ;  /* 0x0000e800ff087b82 */ /* 0x001e300000000a00 */
[----:B------:R-:W3:Y:S01]  /*1430*/  LDC.64 R6, c[0x0][0x380] ;  /* 0x0000e000ff067b82 */ /* 0x000ee20000000a00 */
[----:B--2---:R-:W-:-:S07]  /*1440*/  LEA R23, R12, R11, 0x18 ;  /* 0x0000000b0c177211 */ /* 0x004fce00078ec0ff */
.L_x_69:
[----:B------:R-:W-:Y:S01]  /*1450*/  IADD3 R15, PT, PT, R2, R13, RZ ;  /* 0x0000000d020f7210 */ /* 0x000fe20007ffe0ff */
[----:B---3--:R-:W-:-:S04]  /*1460*/  IMAD.WIDE.U32 R12, R13, 0x4, R6 ;  /* 0x000000040d0c7825 */ /* 0x008fc800078e0006 */
[C---:B------:R-:W-:Y:S02]  /*1470*/  IMAD.IADD R17, R15.reuse, 0x1, R2 ;  /* 0x000000010f117824 */ /* 0x040fe400078e0202 */
[----:B-1----:R-:W1:Y:S01]  /*1480*/  LDG.E.CONSTANT R13, desc[UR8][R12.64] ;  /* 0x000000080c0d7981 */ /* 0x002e62000c1e9900 */
[----:B------:R-:W-:-:S04]  /*1490*/  IMAD.WIDE.U32 R14, R15, 0x4, R6 ;  /* 0x000000040f0e7825 */ /* 0x000fc800078e0006 */
[C---:B------:R-:W-:Y:S02]  /*14a0*/  IMAD.IADD R21, R17.reuse, 0x1, R2 ;  /* 0x0000000111157824 */ /* 0x040fe400078e0202 */
[--C-:B------:R-:W-:Y:S01]  /*14b0*/  IMAD.WIDE.U32 R16, R17, 0x4, R6.reuse ;  /* 0x0000000411107825 */ /* 0x100fe200078e0006 */
[----:B--2---:R-:W2:Y:S03]  /*14c0*/  LDG.E.CONSTANT R15, desc[UR8][R14.64] ;  /* 0x000000080e0f7981 */ /* 0x004ea6000c1e9900 */
[----:B------:R-:W-:Y:S02]  /*14d0*/  IMAD.WIDE.U32 R18, R21, 0x4, R6 ;  /* 0x0000000415127825 */ /* 0x000fe400078e0006 */
[----:B------:R-:W3:Y:S04]  /*14e0*/  LDG.E.CONSTANT R17, desc[UR8][R16.64] ;  /* 0x0000000810117981 */ /* 0x000ee8000c1e9900 */
[----:B----4-:R-:W4:Y:S01]  /*14f0*/  LDG.E.CONSTANT R19, desc[UR8][R18.64] ;  /* 0x0000000812137981 */ /* 0x010f22000c1e9900 */
[----:B------:R-:W-:Y:S01]  /*1500*/  BSSY.RECONVERGENT B1, `(.L_x_61) ;  /* 0x000000c000017945 */ /* 0x000fe20003800200 */
[----:B-1----:R-:W-:-:S02]  /*1510*/  ISETP.GE.AND P0, PT, R13, R10, PT ;  /* 0x0000000a0d00720c */ /* 0x002fc40003f06270 */
[-C--:B--2---:R-:W-:Y:S02]  /*1520*/  ISETP.GE.AND P1, PT, R15, R10.reuse, PT ;  /* 0x0000000a0f00720c */ /* 0x084fe40003f26270 */
[-C--:B---3--:R-:W-:Y:S02]  /*1530*/  ISETP.GE.AND P2, PT, R17, R10.reuse, PT ;  /* 0x0000000a1100720c */ /* 0x088fe40003f46270 */
[----:B----4-:R-:W-:-:S07]  /*1540*/  ISETP.GE.AND P3, PT, R19, R10, PT ;  /* 0x0000000a1300720c */ /* 0x010fce0003f66270 */
[----:B------:R-:W-:Y:S06]  /*1550*/  @P0 BRA `(.L_x_62) ;  /* 0x0000000000180947 */ /* 0x000fec0003800000 */
[----:B0-----:R-:W-:-:S06]  /*1560*/  IMAD.WIDE R12, R13, 0x4, R8 ;  /* 0x000000040d0c7825 */ /* 0x001fcc00078e0208 */
[----:B------:R-:W2:Y:S02]  /*1570*/  LDG.E.CONSTANT R12, desc[UR8][R12.64] ;  /* 0x000000080c0c7981 */ /* 0x000ea4000c1e9900 */
[----:B--2---:R-:W-:-:S13]  /*1580*/  ISETP.NE.AND P0, PT, R12, -0x1, PT ;  /* 0xffffffff0c00780c */ /* 0x004fda0003f05270 */
[----:B------:R-:W-:Y:S05]  /*1590*/  @!P0 BRA `(.L_x_62) ;  /* 0x0000000000088947 */ /* 0x000fea0003800000 */
[----:B------:R-:W-:-:S05]  /*15a0*/  IMAD R11, R12, 0x4, R23 ;  /* 0x000000040c0b7824 */ /* 0x000fca00078e0217 */
[----:B------:R1:W-:Y:S02]  /*15b0*/  ATOMS.POPC.INC.32 RZ, [R11+URZ] ;  /* 0x000000000bff7f8c */ /* 0x0003e4000d8000ff */
.L_x_62:
[----:B------:R-:W-:Y:S05]  /*15c0*/  BSYNC.RECONVERGENT B1 ;  /* 0x0000000000017941 */ /* 0x000fea0003800200 */
.L_x_61:
[----:B------:R-:W-:Y:S04]  /*15d0*/  BSSY.RECONVERGENT B1, `(.L_x_63) ;  /* 0x0000008000017945 */ /* 0x000fe80003800200 */
[----:B------:R-:W-:Y:S05]  /*15e0*/  @P1 BRA `(.L_x_64) ;  /* 0x0000000000181947 */ /* 0x000fea0003800000 */
[----:B0-----:R-:W-:-:S06]  /*15f0*/  IMAD.WIDE R12, R15, 0x4, R8 ;  /* 0x000000040f0c7825 */ /* 0x001fcc00078e0208 */
[----:B------:R-:W2:Y:S02]  /*1600*/  LDG.E.CONSTANT R12, desc[UR8][R12.64] ;  /* 0x000000080c0c7981 */ /* 0x000ea4000c1e9900 */
[----:B--2---:R-:W-:-:S13]  /*1610*/  ISETP.NE.AND P0, PT, R12, -0x1, PT ;  /* 0xffffffff0c00780c */ /* 0x004fda0003f05270 */
[----:B------:R-:W-:Y:S05]  /*1620*/  @!P0 BRA `(.L_x_64) ;  /* 0x0000000000088947 */ /* 0x000fea0003800000 */
[----:B-1----:R-:W-:-:S05]  /*1630*/  LEA R11, R12, R23, 0x2 ;  /* 0x000000170c0b7211 */ /* 0x002fca00078e10ff */
[----:B------:R2:W-:Y:S02]  /*1640*/  ATOMS.POPC.INC.32 RZ, [R11+URZ] ;  /* 0x000000000bff7f8c */ /* 0x0005e4000d8000ff */
.L_x_64:
[----:B------:R-:W-:Y:S05]  /*1650*/  BSYNC.RECONVERGENT B1 ;  /* 0x0000000000017941 */ /* 0x000fea0003800200 */
.L_x_63:
[----:B------:R-:W-:Y:S04]  /*1660*/  BSSY.RECONVERGENT B1, `(.L_x_65) ;  /* 0x0000008000017945 */ /* 0x000fe80003800200 */
[----:B------:R-:W-:Y:S05]  /*1670*/  @P2 BRA `(.L_x_66) ;  /* 0x0000000000182947 */ /* 0x000fea0003800000 */
[----:B0-----:R-:W-:-:S06]  /*1680*/  IMAD.WIDE R12, R17, 0x4, R8 ;  /* 0x00000004110c7825 */ /* 0x001fcc00078e0208 */
[----:B------:R-:W3:Y:S02]  /*1690*/  LDG.E.CONSTANT R12, desc[UR8][R12.64] ;  /* 0x000000080c0c7981 */ /* 0x000ee4000c1e9900 */
[----:B---3--:R-:W-:-:S13]  /*16a0*/  ISETP.NE.AND P0, PT, R12, -0x1, PT ;  /* 0xffffffff0c00780c */ /* 0x008fda0003f05270 */
[----:B------:R-:W-:Y:S05]  /*16b0*/  @!P0 BRA `(.L_x_66) ;  /* 0x0000000000088947 */ /* 0x000fea0003800000 */
[----:B-12---:R-:W-:-:S05]  /*16c0*/  IMAD R11, R12, 0x4, R23 ;  /* 0x000000040c0b7824 */ /* 0x006fca00078e0217 */
[----:B------:R3:W-:Y:S02]  /*16d0*/  ATOMS.POPC.INC.32 RZ, [R11+URZ] ;  /* 0x000000000bff7f8c */ /* 0x0007e4000d8000ff */
.L_x_66:
[----:B------:R-:W-:Y:S05]  /*16e0*/  BSYNC.RECONVERGENT B1 ;  /* 0x0000000000017941 */ /* 0x000fea0003800200 */
.L_x_65:
[----:B------:R-:W-:Y:S04]  /*16f0*/  BSSY.RECONVERGENT B1, `(.L_x_67) ;  /* 0x0000008000017945 */ /* 0x000fe80003800200 */
[----:B------:R-:W-:Y:S05]  /*1700*/  @P3 BRA `(.L_x_68) ;  /* 0x0000000000183947 */ /* 0x000fea0003800000 */
[----:B0-----:R-:W-:-:S06]  /*1710*/  IMAD.WIDE R12, R19, 0x4, R8 ;  /* 0x00000004130c7825 */ /* 0x001fcc00078e0208 */
[----:B------:R-:W4:Y:S02]  /*1720*/  LDG.E.CONSTANT R12, desc[UR8][R12.64] ;  /* 0x000000080c0c7981 */ /* 0x000f24000c1e9900 */
[----:B----4-:R-:W-:-:S13]  /*1730*/  ISETP.NE.AND P0, PT, R12, -0x1, PT ;  /* 0xffffffff0c00780c */ /* 0x010fda0003f05270 */
[----:B------:R-:W-:Y:S05]  /*1740*/  @!P0 BRA `(.L_x_68) ;  /* 0x0000000000088947 */ /* 0x000fea0003800000 */
[----:B-123--:R-:W-:-:S05]  /*1750*/  IMAD R11, R12, 0x4, R23 ;  /* 0x000000040c0b7824 */ /* 0x00efca00078e0217 */
[----:B------:R4:W-:Y:S02]  /*1760*/  ATOMS.POPC.INC.32 RZ, [R11+URZ] ;  /* 0x000000000bff7f8c */ /* 0x0009e4000d8000ff */
.L_x_68:
[----:B------:R-:W-:Y:S05]  /*1770*/  BSYNC.RECONVERGENT B1 ;  /* 0x0000000000017941 */ /* 0x000fea0003800200 */
.L_x_67:
[----:B------:R-:W-:-:S05]  /*1780*/  IMAD.IADD R13, R21, 0x1, R2 ;  /* 0x00000001150d7824 */ /* 0x000fca00078e0202 */
[----:B------:R-:W-:-:S13]  /*1790*/  ISETP.GE.AND P0, PT, R13, UR12, PT ;  /* 0x0000000c0d007c0c */ /* 0x000fda000bf06270 */
[----:B------:R-:W-:Y:S05]  /*17a0*/  @!P0 BRA `(.L_x_69) ;  /* 0xfffffffc00288947 */ /* 0x000fea000383ffff */
.L_x_39:
[----:B------:R-:W-:Y:S05]  /*17b0*/  BSYNC.RECONVERGENT B0 ;  /* 0x0000000000007941 */ /* 0x000fea0003800200 */
.L_x_38:
[----:B------:R-:W5:Y:S01]  /*17c0*/  S2R R7, SR_CgaCtaId ;  /* 0x0000000000077919 */ /* 0x000f620000008800 */
[----:B------:R-:W4:Y:S01]  /*17d0*/  LDCU UR4, c[0x0][0x3a8] ;  /* 0x00007500ff0477ac */ /* 0x000f220008000800 */
[----:B0123--:R-:W-:Y:S01]  /*17e0*/  MOV R8, 0x400 ;  /* 0x0000040000087802 */ /* 0x00ffe20000000f00 */
[----:B------:R-:W-:Y:S01]  /*17f0*/  BSSY.RECONVERGENT B0, `(.L_x_70) ;  /* 0x0000027000007945 */ /* 0x000fe20003800200 */
[----:B------:R-:W-:Y:S01]  /*1800*/  IADD3 R3, PT, PT, R3, R5, RZ ;  /* 0x0000000503037210 */ /* 0x000fe20007ffe0ff */
[----:B------:R-:W-:Y:S01]  /*1810*/  IMAD.MOV.U32 R2, RZ, RZ, RZ ;  /* 0x000000ffff027224 */ /* 0x000fe200078e00ff */
[----:B------:R-:W-:Y:S01]  /*1820*/  BAR.SYNC.DEFER_BLOCKING 0x0 ;  /* 0x0000000000007b1d */ /* 0x000fe20000010000 */
[----:B----4-:R-:W-:Y:S02]  /*1830*/  ISETP.GE.AND P0, PT, R5, UR4, PT ;  /* 0x0000000405007c0c */ /* 0x010fe4000bf06270 */
[----:B-----5:R-:W-:-:S05]  /*1840*/  LEA R8, R7, R8, 0x18 ;  /* 0x0000000807087211 */ /* 0x020fca00078ec0ff */
[----:B------:R-:W-:-:S06]  /*1850*/  IMAD R9, R3, 0x4, R8 ;  /* 0x0000000403097824 */ /* 0x000fcc00078e0208 */
[----:B------:R-:W-:Y:S05]  /*1860*/  @P0 BRA `(.L_x_71) ;  /* 0x00000000007c0947 */ /* 0x000fea0003800000 */
[----:B------:R-:W0:Y:S01]  /*1870*/  LDC R14, c[0x0][0x3b4] ;  /* 0x0000ed00ff0e7b82 */ /* 0x000e220000000800 */
[----:B------:R-:W-:Y:S02]  /*1880*/  UMOV UR4, 0x400 ;  /* 0x0000040000047882 */ /* 0x000fe40000000000 */
[----:B------:R-:W-:-:S05]  /*1890*/  UIADD3 UR4, UPT, UPT, UR4, 0x10a0, URZ ;  /* 0x000010a004047890 */ /* 0x000fca000fffe0ff */
[----:B------:R-:W1:Y:S01]  /*18a0*/  S2UR UR5, SR_CgaCtaId ;  /* 0x00000000000579c3 */ /* 0x000e620000008800 */
[----:B0-----:R-:W-:Y:S02]  /*18b0*/  IABS R11, R14 ;  /* 0x0000000e000b7213 */ /* 0x001fe40000000000 */
[----:B------:R-:W-:Y:S02]  /*18c0*/  ISETP.NE.AND P2, PT, R14, RZ, PT ;  /* 0x000000ff0e00720c */ /* 0x000fe40003f45270 */
[----:B------:R-:W0:Y:S01]  /*18d0*/  I2F.RP R10, R11 ;  /* 0x0000000b000a7306 */ /* 0x000e220000209400 */
[----:B-1----:R-:W-:-:S06]  /*18e0*/  ULEA UR4, UR5, UR4, 0x18 ;  /* 0x0000000405047291 */ /* 0x002fcc000f8ec0ff */
[----:B------:R-:W-:-:S05]  /*18f0*/  LEA R6, R5, UR4, 0x2 ;  /* 0x0000000405067c11 */ /* 0x000fca000f8e10ff */
[----:B------:R-:W1:Y:S01]  /*1900*/  LDS R7, [R6] ;  /* 0x0000000006077984 */ /* 0x000e620000000800 */
[----:B0-----:R-:W0:Y:S02]  /*1910*/  MUFU.RCP R10, R10 ;  /* 0x0000000a000a7308 */ /* 0x001e240000001000 */
[----:B0-----:R-:W-:-:S06]  /*1920*/  VIADD R12, R10, 0xffffffe ;  /* 0x0ffffffe0a0c7836 */ /* 0x001fcc0000000000 */
[----:B------:R-:W0:Y:S02]  /*1930*/  F2I.FTZ.U32.TRUNC.NTZ R3, R12 ;  /* 0x0000000c00037305 */ /* 0x000e24000021f000 */
[----:B0-----:R-:W-:Y:S01]  /*1940*/  IADD3 R2, PT, PT, RZ, -R3, RZ ;  /* 0x80000003ff027210 */ /* 0x001fe20007ffe0ff */
[----:B-1----:R-:W-:-:S04]  /*1950*/  IMAD.IADD R7, R4, 0x1, R7 ;  /* 0x0000000104077824 */ /* 0x002fc800078e0207 */
[----:B------:R-:W-:Y:S02]  /*1960*/  IMAD R13, R2, R11, RZ ;  /* 0x0000000b020d7224 */ /* 0x000fe400078e02ff */
[----:B------:R-:W-:Y:S01]  /*1970*/  IMAD.MOV.U32 R2, RZ, RZ, RZ ;  /* 0x000000ffff027224 */ /* 0x000fe200078e00ff */
[----:B------:R-:W-:Y:S02]  /*1980*/  IABS R4, R7 ;  /* 0x0000000700047213 */ /* 0x000fe40000000000 */
[----:B------:R-:W-:Y:S01]  /*1990*/  ISETP.GE.AND P1, PT, R7, RZ, PT ;  /* 0x000000ff0700720c */ /* 0x000fe20003f26270 */
[----:B------:R-:W-:-:S04]  /*19a0*/  IMAD.HI.U32 R2, R3, R13, R2 ;  /* 0x0000000d03027227 */ /* 0x000fc800078e0002 */
[----:B------:R-:W-:-:S04]  /*19b0*/  IMAD.MOV.U32 R3, RZ, RZ, R4 ;  /* 0x000000ffff037224 */ /* 0x000fc800078e0004 */
[----:B------:R-:W-:-:S05]  /*19c0*/  IMAD.HI.U32 R2, R2, R3, RZ ;  /* 0x0000000302027227 */ /* 0x000fca00078e00ff */
[----:B------:R-:W-:-:S05]  /*19d0*/  IADD3 R2, PT, PT, -R2, RZ, RZ ;  /* 0x000000ff02027210 */ /* 0x000fca0007ffe1ff */
[----:B------:R-:W-:-:S05]  /*19e0*/  IMAD R2, R11, R2, R3 ;  /* 0x000000020b027224 */ /* 0x000fca00078e0203 */
[----:B------:R-:W-:-:S13]  /*19f0*/  ISETP.GT.U32.AND P0, PT, R11, R2, PT ;  /* 0x000000020b00720c */ /* 0x000fda0003f04070 */
[----:B------:R-:W-:-:S05]  /*1a00*/  @!P0 IMAD.IADD R2, R2, 0x1, -R11 ;  /* 0x0000000102028824 */ /* 0x000fca00078e0a0b */
[----:B------:R-:W-:-:S13]  /*1a10*/  ISETP.GT.U32.AND P0, PT, R11, R2, PT ;  /* 0x000000020b00720c */ /* 0x000fda0003f04070 */
[----:B------:R-:W-:-:S04]  /*1a20*/  @!P0 IMAD.IADD R2, R2, 0x1, -R11 ;  /* 0x0000000102028824 */ /* 0x000fc800078e0a0b */
[----:B------:R-:W-:Y:S01]  /*1a30*/  @!P1 IMAD.MOV R2, RZ, RZ, -R2 ;  /* 0x000000ffff029224 */ /* 0x000fe200078e0a02 */
[----:B------:R-:W-:-:S04]  /*1a40*/  @!P2 LOP3.LUT R2, RZ, R14, RZ, 0x33, !PT ;  /* 0x0000000eff02a212 */ /* 0x000fc800078e33ff */
[----:B------:R-:W-:-:S07]  /*1a50*/  IADD3 R2, PT, PT, R7, -R2, RZ ;  /* 0x8000000207027210 */ /* 0x000fce0007ffe0ff */
.L_x_71:
[----:B------:R-:W-:Y:S05]  /*1a60*/  BSYNC.RECONVERGENT B0 ;  /* 0x0000000000007941 */ /* 0x000fea0003800200 */
.L_x_70:
[----:B------:R-:W-:Y:S01]  /*1a70*/  ISETP.GT.U32.AND P0, PT, R5, 0x1f, PT ;  /* 0x0000001f0500780c */ /* 0x000fe20003f04070 */
[----:B------:R0:W-:Y:S01]  /*1a80*/  STS [R9+0x10], R2 ;  /* 0x0000100209007388 */ /* 0x0001e20000000800 */
[----:B------:R-:W1:Y:S01]  /*1a90*/  LDCU UR5, c[0x0][0x3b4] ;  /* 0x00007680ff0577ac */ /* 0x000e620008000800 */
[----:B------:R-:W-:Y:S10]  /*1aa0*/  BAR.SYNC.DEFER_BLOCKING 0x0 ;  /* 0x0000000000007b1d */ /* 0x000ff40000010000 */
[----:B0-----:R-:W-:Y:S05]  /*1ab0*/  @P0 BRA `(.L_x_72) ;  /* 0x0000000400f80947 */ /* 0x001fea0003800000 */
[----:B------:R-:W0:Y:S01]  /*1ac0*/  S2R R3, SR_TID.X ;  /* 0x0000000000037919 */ /* 0x000e220000002100 */
[----:B------:R-:W-:Y:S01]  /*1ad0*/  UMOV UR4, 0xffffffff ;  /* 0xffffffff00047882 */ /* 0x000fe20000000000 */
[----:B0-----:R-:W-:-:S05]  /*1ae0*/  IMAD R3, R3, 0x84, R8 ;  /* 0x0000008403037824 */ /* 0x001fca00078e0208 */
[----:B------:R-:W-:Y:S04]  /*1af0*/  LDS R37, [R3+0x10] ;  /* 0x0000100003257984 */ /* 0x000fe80000000800 */
[----:B------:R-:W-:Y:S04]  /*1b00*/  LDS R26, [R3+0x14] ;  /* 0x00001400031a7984 */ /* 0x000fe80000000800 */
[----:B------:R-:W0:Y:S04]  /*1b10*/  LDS R35, [R3+0x18] ;  /* 0x0000180003237984 */ /* 0x000e280000000800 */
[----:B------:R-:W-:Y:S04]  /*1b20*/  LDS R33, [R3+0x1c] ;  /* 0x00001c0003217984 */ /* 0x000fe80000000800 */
[----:B------:R-:W2:Y:S04]  /*1b30*/  LDS R31, [R3+0x20] ;  /* 0x00002000031f7984 */ /* 0x000ea80000000800 */
[----:B------:R-:W-:Y:S04]  /*1b40*/  LDS R34, [R3+0x24] ;  /* 0x0000240003227984 */ /* 0x000fe80000000800 */
[----:B------:R-:W3:Y:S04]  /*1b50*/  LDS R29, [R3+0x28] ;  /* 0x00002800031d7984 */ /* 0x000ee80000000800 */
[----:B------:R-:W-:Y:S04]  /*1b60*/  LDS R32, [R3+0x2c] ;  /* 0x00002c0003207984 */ /* 0x000fe80000000800 */
[----:B------:R-:W4:Y:S04]  /*1b70*/  LDS R27, [R3+0x30] ;  /* 0x00003000031b7984 */ /* 0x000f280000000800 */
[----:B------:R-:W-:Y:S04]  /*1b80*/  LDS R30, [R3+0x34] ;  /* 0x00003400031e7984 */ /* 0x000fe80000000800 */
[----:B------:R-:W5:Y:S04]  /*1b90*/  LDS R25, [R3+0x38] ;  /* 0x0000380003197984 */ /* 0x000f680000000800 */
[----:B------:R-:W-:Y:S04]  /*1ba0*/  LDS R23, [R3+0x3c] ;  /* 0x00003c0003177984 */ /* 0x000fe80000000800 */
[----:B------:R-:W1:Y:S01]  /*1bb0*/  LDS R22, [R3+0x40] ;  /* 0x0000400003167984 */ /* 0x000e620000000800 */
[----:B0-----:R-:W-:-:S03]  /*1bc0*/  IADD3 R6, PT, PT, R35, R26, R37 ;  /* 0x0000001a23067210 */ /* 0x001fc60007ffe025 */
[----:B------:R-:W-:Y:S04]  /*1bd0*/  LDS R15, [R3+0x44] ;  /* 0x00004400030f7984 */ /* 0x000fe80000000800 */
[----:B------:R-:W0:Y:S01]  /*1be0*/  LDS R14, [R3+0x48] ;  /* 0x00004800030e7984 */ /* 0x000e220000000800 */
[----:B--2---:R-:W-:-:S03]  /*1bf0*/  IADD3 R6, PT, PT, R31, R6, R33 ;  /* 0x000000061f067210 */ /* 0x004fc60007ffe021 */
[----:B------:R-:W-:Y:S04]  /*1c00*/  LDS R2, [R3+0x4c] ;  /* 0x00004c0003027984 */ /* 0x000fe80000000800 */
[----:B------:R-:W2:Y:S01]  /*1c10*/  LDS R13, [R3+0x50] ;  /* 0x00005000030d7984 */ /* 0x000ea20000000800 */
[----:B---3--:R-:W-:-:S03]  /*1c20*/  IADD3 R6, PT, PT, R29, R6, R34 ;  /* 0x000000061d067210 */ /* 0x008fc60007ffe022 */
[----:B------:R-:W-:Y:S04]  /*1c30*/  LDS R11, [R3+0x54] ;  /* 0x00005400030b7984 */ /* 0x000fe80000000800 */
[----:B------:R-:W3:Y:S01]  /*1c40*/  LDS R4, [R3+0x58] ;  /* 0x0000580003047984 */ /* 0x000ee20000000800 */
[----:B----4-:R-:W-:-:S03]  /*1c50*/  IADD3 R6, PT, PT, R27, R6, R32 ;  /* 0x000000061b067210 */ /* 0x010fc60007ffe020 */
[----:B------:R-:W-:Y:S04]  /*1c60*/  LDS R9, [R3+0x5c] ;  /* 0x00005c0003097984 */ /* 0x000fe80000000800 */
[----:B------:R-:W4:Y:S01]  /*1c70*/  LDS R20, [R3+0x60] ;  /* 0x0000600003147984 */ /* 0x000f220000000800 */
[----:B-----5:R-:W-:-:S03]  /*1c80*/  IADD3 R8, PT, PT, R25, R6, R30 ;  /* 0x0000000619087210 */ /* 0x020fc60007ffe01e */
[----:B------:R-:W-:Y:S04]  /*1c90*/  LDS R21, [R3+0x64] ;  /* 0x0000640003157984 */ /* 0x000fe80000000800 */
[----:B------:R-:W5:Y:S01]  /*1ca0*/  LDS R18, [R3+0x68] ;  /* 0x0000680003127984 */ /* 0x000f620000000800 */
[----:B-1----:R-:W-:-:S03]  /*1cb0*/  IADD3 R24, PT, PT, R22, R8, R23 ;  /* 0x0000000816187210 */ /* 0x002fc60007ffe017 */
        /* <DEDUP_REMOVED lines=12> */
[----:B------:R-:W4:Y:S01]  /*1d80*/  LDS R8, [R3+0x8c] ;  /* 0x00008c0003087984 */ /* 0x000f220000000800 */
[----:B-----5:R-:W-:-:S04]  /*1d90*/  IADD3 R24, PT, PT, R18, R24, R21 ;  /* 0x0000001812187210 */ /* 0x020fc80007ffe015 */
[----:B-1----:R-:W-:-:S04]  /*1da0*/  IADD3 R24, PT, PT, R16, R24, R19 ;  /* 0x0000001810187210 */ /* 0x002fc80007ffe013 */
[----:B0-----:R-:W-:-:S04]  /*1db0*/  IADD3 R24, PT, PT, R12, R24, R17 ;  /* 0x000000180c187210 */ /* 0x001fc80007ffe011 */
[----:B--2---:R-:W-:-:S04]  /*1dc0*/  IADD3 R24, PT, PT, R7, R24, R10 ;  /* 0x0000001807187210 */ /* 0x004fc80007ffe00a */
[----:B---3--:R-:W-:-:S05]  /*1dd0*/  IADD3 R39, PT, PT, R5, R24, R6 ;  /* 0x0000001805277210 */ /* 0x008fca0007ffe006 */
[----:B----4-:R-:W-:Y:S01]  /*1de0*/  IMAD.IADD R8, R8, 0x1, R39 ;  /* 0x0000000108087824 */ /* 0x010fe200078e0227 */
[----:B------:R-:W-:Y:S06]  /*1df0*/  BRA.DIV UR4, `(.L_x_73) ;  /* 0x0000001204b47947 */ /* 0x000fec000b800000 */
[----:B------:R-:W0:Y:S02]  /*1e00*/  SHFL.UP P0, R39, R8, 0x1, RZ ;  /* 0x0420000008277989 */ /* 0x000e2400000000ff */
[----:B0-----:R-:W-:-:S05]  /*1e10*/  @P0 IMAD.IADD R39, R8, 0x1, R39 ;  /* 0x0000000108270824 */ /* 0x001fca00078e0227 */
[----:B------:R-:W0:Y:S02]  /*1e20*/  SHFL.UP P0, R24, R39, 0x2, RZ ;  /* 0x0440000027187989 */ /* 0x000e2400000000ff */
[----:B0-----:R-:W-:-:S05]  /*1e30*/  @P0 IMAD.IADD R24, R39, 0x1, R24 ;  /* 0x0000000127180824 */ /* 0x001fca00078e0218 */
[----:B------:R-:W0:Y:S02]  /*1e40*/  SHFL.UP P0, R41, R24, 0x4, RZ ;  /* 0x0480000018297989 */ /* 0x000e2400000000ff */
[----:B0-----:R-:W-:-:S05]  /*1e50*/  @P0 IADD3 R41, PT, PT, R24, R41, RZ ;  /* 0x0000002918290210 */ /* 0x001fca0007ffe0ff */
[----:B------:R-:W0:Y:S02]  /*1e60*/  SHFL.UP P0, R28, R41, 0x8, RZ ;  /* 0x05000000291c7989 */ /* 0x000e2400000000ff */
[----:B0-----:R-:W-:-:S05]  /*1e70*/  @P0 IMAD.IADD R28, R41, 0x1, R28 ;  /* 0x00000001291c0824 */ /* 0x001fca00078e021c */
[----:B------:R0:W1:Y:S02]  /*1e80*/  SHFL.UP P0, R43, R28, 0x10, RZ ;  /* 0x060000001c2b7989 */ /* 0x00006400000000ff */
.L_x_86:
[----:B-1----:R-:W-:-:S04]  /*1e90*/  @P0 IMAD.IADD R43, R28, 0x1, R43 ;  /* 0x000000011c2b0824 */ /* 0x002fc800078e022b */
[----:B------:R-:W-:-:S05]  /*1ea0*/  IMAD.IADD R8, R43, 0x1, -R8 ;  /* 0x000000012b087824 */ /* 0x000fca00078e0a08 */
[----:B------:R-:W-:Y:S01]  /*1eb0*/  IADD3 R24, PT, PT, R37, R8, RZ ;  /* 0x0000000825187210 */ /* 0x000fe20007ffe0ff */
[----:B------:R-:W-:Y:S04]  /*1ec0*/  STS [R3+0x10], R8 ;  /* 0x0000100803007388 */ /* 0x000fe80000000800 */
[----:B------:R-:W-:Y:S01]  /*1ed0*/  IMAD.IADD R26, R26, 0x1, R24 ;  /* 0x000000011a1a7824 */ /* 0x000fe200078e0218 */
[----:B------:R-:W-:Y:S03]  /*1ee0*/  STS [R3+0x14], R24 ;  /* 0x0000141803007388 */ /* 0x000fe60000000800 */
[----:B0-----:R-:W-:Y:S01]  /*1ef0*/  IMAD.IADD R28, R35, 0x1, R26 ;  /* 0x00000001231c7824 */ /* 0x001fe200078e021a */
[----:B------:R-:W-:Y:S03]  /*1f00*/  STS [R3+0x18], R26 ;  /* 0x0000181a03007388 */ /* 0x000fe60000000800 */
[----:B------:R-:W-:Y:S01]  /*1f10*/  IMAD.IADD R36, R33, 0x1, R28 ;  /* 0x0000000121247824 */ /* 0x000fe200078e021c */
[----:B------:R-:W-:Y:S04]  /*1f20*/  STS [R3+0x1c], R28 ;  /* 0x00001c1c03007388 */ /* 0x000fe80000000800 */
[----:B------:R-:W-:Y:S01]  /*1f30*/  IADD3 R31, PT, PT, R31, R36, RZ ;  /* 0x000000241f1f7210 */ /* 0x000fe20007ffe0ff */
[----:B------:R-:W-:Y:S04]  /*1f40*/  STS [R3+0x20], R36 ;  /* 0x0000202403007388 */ /* 0x000fe80000000800 */
[----:B------:R-:W-:Y:S01]  /*1f50*/  IMAD.IADD R34, R34, 0x1, R31 ;  /* 0x0000000122227824 */ /* 0x000fe200078e021f */
[----:B------:R-:W-:Y:S03]  /*1f60*/  STS [R3+0x24], R31 ;  /* 0x0000241f03007388 */ /* 0x000fe60000000800 */
[----:B------:R-:W-:Y:S01]  /*1f70*/  IMAD.IADD R29, R29, 0x1, R34 ;  /* 0x000000011d1d7824 */ /* 0x000fe200078e0222 */
        /* <DEDUP_REMOVED lines=20> */
[----:B------:R0:W-:Y:S04]  /*20c0*/  STS [R3+0x50], R2 ;  /* 0x0000500203007388 */ /* 0x0001e80000000800 */
[----:B------:R-:W-:Y:S01]  /*20d0*/  IMAD.IADD R11, R11, 0x1, R40 ;  /* 0x000000010b0b7824 */ /* 0x000fe200078e0228 */
[----:B------:R2:W-:Y:S03]  /*20e0*/  STS [R3+0x54], R40 ;  /* 0x0000542803007388 */ /* 0x0005e60000000800 */
[----:B------:R-:W-:Y:S01]  /*20f0*/  IMAD.IADD R4, R4, 0x1, R11 ;  /* 0x0000000104047824 */ /* 0x000fe200078e020b */
[----:B------:R2:W-:Y:S03]  /*2100*/  STS [R3+0x58], R11 ;  /* 0x0000580b03007388 */ /* 0x0005e60000000800 */
[----:B------:R-:W-:Y:S01]  /*2110*/  IMAD.IADD R9, R9, 0x1, R4 ;  /* 0x0000000109097824 */ /* 0x000fe200078e0204 */
[----:B------:R2:W-:Y:S04]  /*2120*/  STS [R3+0x5c], R4 ;  /* 0x00005c0403007388 */ /* 0x0005e80000000800 */
        /* <DEDUP_REMOVED lines=20> */
[----:B0-----:R-:W-:Y:S01]  /*2270*/  IMAD.IADD R2, R5, 0x1, R6 ;  /* 0x0000000105027824 */ /* 0x001fe200078e0206 */
[----:B------:R2:W-:Y:S04]  /*2280*/  STS [R3+0x88], R6 ;  /* 0x0000880603007388 */ /* 0x0005e80000000800 */
[----:B------:R2:W-:Y:S02]  /*2290*/  STS [R3+0x8c], R2 ;  /* 0x00008c0203007388 */ /* 0x0005e40000000800 */
.L_x_72:
[----:B--2---:R-:W0:Y:S01]  /*22a0*/  S2R R4, SR_CgaCtaId ;  /* 0x0000000000047919 */ /* 0x004e220000008800 */
[----:B------:R-:W-:Y:S05]  /*22b0*/  WARPSYNC.ALL ;  /* 0x0000000000007948 */ /* 0x000fea0003800000 */
[----:B------:R-:W2:Y:S01]  /*22c0*/  S2R R2, SR_TID.X ;  /* 0x0000000000027919 */ /* 0x000ea20000002100 */
[----:B------:R-:W-:Y:S01]  /*22d0*/  MOV R3, 0x400 ;  /* 0x0000040000037802 */ /* 0x000fe20000000f00 */
[----:B------:R-:W3:Y:S01]  /*22e0*/  LDC R9, c[0x0][0x3a8] ;  /* 0x0000ea00ff097b82 */ /* 0x000ee20000000800 */
[----:B------:R-:W-:Y:S02]  /*22f0*/  BSSY.RECONVERGENT B0, `(.L_x_74) ;  /* 0x00000b5000007945 */ /* 0x000fe40003800200 */
[----:B0-----:R-:W-:-:S02]  /*2300*/  LEA R4, R4, R3, 0x18 ;  /* 0x0000000304047211 */ /* 0x001fc400078ec0ff */
[----:B--2---:R-:W-:-:S03]  /*2310*/  LEA.HI R3, R2, R2, RZ, 0x1b ;  /* 0x0000000202037211 */ /* 0x004fc600078fd8ff */
[----:B------:R-:W-:Y:S01]  /*2320*/  BAR.SYNC.DEFER_BLOCKING 0x0 ;  /* 0x0000000000007b1d */ /* 0x000fe20000010000 */
[CC--:B---3--:R-:W-:Y:S02]  /*2330*/  ISETP.NE.AND P1, PT, R2.reuse, R9.reuse, PT ;  /* 0x000000090200720c */ /* 0x0c8fe40003f25270 */
[----:B------:R-:W-:Y:S01]  /*2340*/  ISETP.GT.AND P0, PT, R2, R9, PT ;  /* 0x000000090200720c */ /* 0x000fe20003f04270 */
[----:B------:R-:W-:-:S04]  /*2350*/  IMAD R3, R3, 0x4, R4 ;  /* 0x0000000403037824 */ /* 0x000fc800078e0204 */
[----:B------:R-:W0:Y:S08]  /*2360*/  LDC.64 R4, c[0x0][0x3c0] ;  /* 0x0000f000ff047b82 */ /* 0x000e300000000a00 */
[----:B------:R-:W2:Y:S01]  /*2370*/  @!P1 LDC.64 R6, c[0x0][0x398] ;  /* 0x0000e600ff069b82 */ /* 0x000ea20000000a00 */
[----:B------:R-:W3:Y:S01]  /*2380*/  LDS R3, [R3+0x10] ;  /* 0x0000100003037984 */ /* 0x000ee20000000800 */
[----:B0-----:R-:W-:-:S05]  /*2390*/  IMAD.WIDE.U32 R4, R2, 0x4, R4 ;  /* 0x0000000402047825 */ /* 0x001fca00078e0004 */
[----:B---3--:R0:W-:Y:S01]  /*23a0*/  @!P0 STG.E desc[UR8][R4.64], R3 ;  /* 0x0000000304008986 */ /* 0x0081e2000c101908 */
[----:B------:R-:W-:-:S03]  /*23b0*/  ISETP.GE.U32.AND P0, PT, R2, R9, PT ;  /* 0x000000090200720c */ /* 0x000fc60003f06070 */
[----:B--2---:R0:W-:Y:S01]  /*23c0*/  @!P1 STG.E desc[UR8][R6.64], R3 ;  /* 0x0000000306009986 */ /* 0x0041e2000c101908 */
[----:B------:R-:W-:Y:S09]  /*23d0*/  BAR.SYNC.DEFER_BLOCKING 0x0 ;  /* 0x0000000000007b1d */ /* 0x000ff20000010000 */
[----:B------:R-:W-:Y:S05]  /*23e0*/  @P0 BRA `(.L_x_75) ;  /* 0x0000000800940947 */ /* 0x000fea0003800000 */
[----:B0-----:R-:W2:Y:S04]  /*23f0*/  LDG.E R6, desc[UR8][R4.64] ;  /* 0x0000000804067981 */ /* 0x001ea8000c1e1900 */
[----:B------:R-:W2:Y:S02]  /*2400*/  LDG.E R3, desc[UR8][R4.64+0x4] ;  /* 0x0000040804037981 */ /* 0x000ea4000c1e1900 */
[----:B--2---:R-:W-:-:S13]  /*2410*/  ISETP.GE.AND P0, PT, R6, R3, PT ;  /* 0x000000030600720c */ /* 0x004fda0003f06270 */
[----:B------:R-:W-:Y:S05]  /*2420*/  @P0 BRA `(.L_x_75) ;  /* 0x0000000800840947 */ /* 0x000fea0003800000 */
[----:B------:R-:W0:Y:S01]  /*2430*/  LDCU UR4, c[0x0][0x3b4] ;  /* 0x00007680ff0477ac */ /* 0x000e220008000800 */
[----:B------:R-:W-:Y:S01]  /*2440*/  BSSY.RECONVERGENT B1, `(.L_x_76) ;  /* 0x0000043000017945 */ /* 0x000fe20003800200 */
[----:B0-----:R-:W-:-:S04]  /*2450*/  MOV R7, UR4 ;  /* 0x0000000400077c02 */ /* 0x001fc80008000f00 */
[----:B------:R-:W-:Y:S01]  /*2460*/  VIMNMX.U32 R12, PT, PT, R7, 0x1, !PT ;  /* 0x00000001070c7848 */ /* 0x000fe20007fe0000 */
[----:B------:R-:W-:-:S03]  /*2470*/  IMAD.IADD R8, R6, 0x1, R7 ;  /* 0x0000000106087824 */ /* 0x000fc600078e0207 */
[----:B------:R-:W0:Y:S01]  /*2480*/  I2F.U32.RP R11, R12 ;  /* 0x0000000c000b7306 */ /* 0x000e220000209000 */
[----:B------:R-:W-:Y:S01]  /*2490*/  IMAD.MOV R13, RZ, RZ, -R12 ;  /* 0x000000ffff0d7224 */ /* 0x000fe200078e0a0c */
[----:B------:R-:W-:Y:S02]  /*24a0*/  ISETP.GE.AND P0, PT, R8, R3, PT ;  /* 0x000000030800720c */ /* 0x000fe40003f06270 */
[-C--:B------:R-:W-:Y:S02]  /*24b0*/  VIMNMX R9, PT, PT, R3, R8.reuse, !PT ;  /* 0x0000000803097248 */ /* 0x080fe40007fe0100 */
[----:B------:R-:W-:Y:S02]  /*24c0*/  SEL R10, RZ, 0x1, P0 ;  /* 0x00000001ff0a7807 */ /* 0x000fe40000000000 */
[----:B------:R-:W-:Y:S02]  /*24d0*/  ISETP.NE.U32.AND P2, PT, R12, RZ, PT ;  /* 0x000000ff0c00720c */ /* 0x000fe40003f45070 */
[----:B------:R-:W-:Y:S01]  /*24e0*/  IADD3 R9, PT, PT, R9, -R8, -R10 ;  /* 0x8000000809097210 */ /* 0x000fe20007ffe80a */
[----:B0-----:R-:W0:Y:S02]  /*24f0*/  MUFU.RCP R11, R11 ;  /* 0x0000000b000b7308 */ /* 0x001e240000001000 */
[----:B0-----:R-:W-:-:S06]  /*2500*/  VIADD R4, R11, 0xffffffe ;  /* 0x0ffffffe0b047836 */ /* 0x001fcc0000000000 */
[----:B------:R0:W2:Y:S02]  /*2510*/  F2I.FTZ.U32.TRUNC.NTZ R5, R4 ;  /* 0x0000000400057305 */ /* 0x0000a4000021f000 */
[----:B0-----:R-:W-:Y:S02]  /*2520*/  HFMA2 R4, -RZ, RZ, 0, 0 ;  /* 0x00000000ff047431 */ /* 0x001fe400000001ff */
[----:B--2---:R-:W-:-:S04]  /*2530*/  IMAD R13, R13, R5, RZ ;  /* 0x000000050d0d7224 */ /* 0x004fc800078e02ff */
[----:B------:R-:W-:-:S06]  /*2540*/  IMAD.HI.U32 R14, R5, R13, R4 ;  /* 0x0000000d050e7227 */ /* 0x000fcc00078e0004 */
[----:B------:R-:W-:-:S04]  /*2550*/  IMAD.HI.U32 R5, R14, R9, RZ ;  /* 0x000000090e057227 */ /* 0x000fc800078e00ff */
[----:B------:R-:W-:-:S04]  /*2560*/  IMAD.MOV R4, RZ, RZ, -R5 ;  /* 0x000000ffff047224 */ /* 0x000fc800078e0a05 */
[----:B------:R-:W-:-:S05]  /*2570*/  IMAD R9, R12, R4, R9 ;  /* 0x000000040c097224 */ /* 0x000fca00078e0209 */
[----:B------:R-:W-:-:S13]  /*2580*/  ISETP.GE.U32.AND P0, PT, R9, R12, PT ;  /* 0x0000000c0900720c */ /* 0x000fda0003f06070 */
[----:B------:R-:W-:Y:S02]  /*2590*/  @P0 IMAD.IADD R9, R9, 0x1, -R12 ;  /* 0x0000000109090824 */ /* 0x000fe400078e0a0c */
[----:B------:R-:W-:-:S03]  /*25a0*/  @P0 VIADD R5, R5, 0x1 ;  /* 0x0000000105050836 */ /* 0x000fc60000000000 */
[----:B------:R-:W-:-:S13]  /*25b0*/  ISETP.GE.U32.AND P1, PT, R9, R12, PT ;  /* 0x0000000c0900720c */ /* 0x000fda0003f26070 */
[----:B------:R-:W-:Y:S02]  /*25c0*/  @P1 IADD3 R5, PT, PT, R5, 0x1, RZ ;  /* 0x0000000105051810 */ /* 0x000fe40007ffe0ff */
[----:B------:R-:W-:-:S05]  /*25d0*/  @!P2 LOP3.LUT R5, RZ, R12, RZ, 0x33, !PT ;  /* 0x0000000cff05a212 */ /* 0x000fca00078e33ff */
[----:B------:R-:W-:-:S05]  /*25e0*/  IMAD.IADD R8, R10, 0x1, R5 ;  /* 0x000000010a087824 */ /* 0x000fca00078e0205 */
[C---:B------:R-:W-:Y:S02]  /*25f0*/  LOP3.LUT R4, R8.reuse, 0x3, RZ, 0xc0, !PT ;  /* 0x0000000308047812 */ /* 0x040fe400078ec0ff */
[----:B------:R-:W-:Y:S02]  /*2600*/  ISETP.GE.U32.AND P3, PT, R8, 0x3, PT ;  /* 0x000000030800780c */ /* 0x000fe40003f66070 */
[----:B------:R-:W-:-:S13]  /*2610*/  ISETP.NE.AND P0, PT, R4, 0x3, PT ;  /* 0x000000030400780c */ /* 0x000fda0003f05270 */
[----:B------:R-:W-:Y:S05]  /*2620*/  @!P0 BRA `(.L_x_77) ;  /* 0x0000000000908947 */ /* 0x000fea0003800000 */
[----:B------:R-:W-:Y:S01]  /*2630*/  IABS R14, R7 ;  /* 0x00000007000e7213 */ /* 0x000fe20000000000 */
[----:B------:R-:W0:Y:S01]  /*2640*/  LDC.64 R4, c[0x0][0x390] ;  /* 0x0000e400ff047b82 */ /* 0x000e220000000a00 */
[----:B------:R-:W-:Y:S02]  /*2650*/  IADD3 R8, PT, PT, R8, 0x1, RZ ;  /* 0x0000000108087810 */ /* 0x000fe40007ffe0ff */
[----:B------:R-:W2:Y:S01]  /*2660*/  I2F.RP R11, R14 ;  /* 0x0000000e000b7306 */ /* 0x000ea20000209400 */
[----:B------:R-:W-:Y:S02]  /*2670*/  ISETP.NE.AND P4, PT, R7, RZ, PT ;  /* 0x000000ff0700720c */ /* 0x000fe40003f85270 */
[----:B------:R-:W-:Y:S01]  /*2680*/  LOP3.LUT R10, R8, 0x3, RZ, 0xc0, !PT ;  /* 0x00000003080a7812 */ /* 0x000fe200078ec0ff */
[----:B------:R-:W-:-:S04]  /*2690*/  IMAD.MOV.U32 R8, RZ, RZ, RZ ;  /* 0x000000ffff087224 */ /* 0x000fc800078e00ff */
[----:B------:R-:W-:Y:S01]  /*26a0*/  IMAD.MOV R10, RZ, RZ, -R10 ;  /* 0x000000ffff0a7224 */ /* 0x000fe200078e0a0a */
[----:B--2---:R-:W2:Y:S02]  /*26b0*/  MUFU.RCP R11, R11 ;  /* 0x0000000b000b7308 */ /* 0x004ea40000001000 */
[----:B--2---:R-:W-:Y:S01]  /*26c0*/  VIADD R9, R11, 0xffffffe ;  /* 0x0ffffffe0b097836 */ /* 0x004fe20000000000 */
[----:B------:R-:W-:-:S05]  /*26d0*/  LOP3.LUT R11, RZ, R7, RZ, 0x33, !PT ;  /* 0x00000007ff0b7212 */ /* 0x000fca00078e33ff */
[----:B------:R-:W2:Y:S02]  /*26e0*/  F2I.FTZ.U32.TRUNC.NTZ R9, R9 ;  /* 0x0000000900097305 */ /* 0x000ea4000021f000 */
[----:B--2---:R-:W-:-:S04]  /*26f0*/  IMAD.MOV R13, RZ, RZ, -R9 ;  /* 0x000000ffff0d7224 */ /* 0x004fc800078e0a09 */
[----:B------:R-:W-:-:S04]  /*2700*/  IMAD R13, R13, R14, RZ ;  /* 0x0000000e0d0d7224 */ /* 0x000fc800078e02ff */
[----:B0-----:R-:W-:-:S07]  /*2710*/  IMAD.HI.U32 R16, R9, R13, R8 ;  /* 0x0000000d09107227 */ /* 0x001fce00078e0008 */
.L_x_78:
[----:B0-----:R-:W-:Y:S01]  /*2720*/  IABS R9, R6 ;  /* 0x0000000600097213 */ /* 0x001fe20000000000 */
[----:B-1----:R-:W-:Y:S02]  /*2730*/  IMAD.U32 R7, RZ, RZ, UR5 ;  /* 0x00000005ff077e24 */ /* 0x002fe4000f8e00ff */
[----:B------:R-:W-:Y:S02]  /*2740*/  VIADD R10, R10, 0x1 ;  /* 0x000000010a0a7836 */ /* 0x000fe40000000000 */
[----:B------:R-:W-:Y:S01]  /*2750*/  IMAD.HI.U32 R8, R16, R9, RZ ;  /* 0x0000000910087227 */ /* 0x000fe200078e00ff */
[----:B------:R-:W-:-:S04]  /*2760*/  IABS R18, R7 ;  /* 0x0000000700127213 */ /* 0x000fc80000000000 */
[----:B------:R-:W-:-:S05]  /*2770*/  IADD3 R12, PT, PT, -R8, RZ, RZ ;  /* 0x000000ff080c7210 */ /* 0x000fca0007ffe1ff */
[----:B------:R-:W-:-:S05]  /*2780*/  IMAD R9, R18, R12, R9 ;  /* 0x0000000c12097224 */ /* 0x000fca00078e0209 */
[----:B------:R-:W-:-:S13]  /*2790*/  ISETP.GT.U32.AND P1, PT, R14, R9, PT ;  /* 0x000000090e00720c */ /* 0x000fda0003f24070 */
[----:B------:R-:W-:Y:S02]  /*27a0*/  @!P1 IMAD.IADD R9, R9, 0x1, -R18 ;  /* 0x0000000109099824 */ /* 0x000fe400078e0a12 */
[----:B------:R-:W-:-:S03]  /*27b0*/  @!P1 VIADD R8, R8, 0x1 ;  /* 0x0000000108089836 */ /* 0x000fc60000000000 */
[----:B------:R-:W-:Y:S02]  /*27c0*/  ISETP.GE.U32.AND P0, PT, R9, R14, PT ;  /* 0x0000000e0900720c */ /* 0x000fe40003f06070 */
[C---:B------:R-:W-:Y:S01]  /*27d0*/  LOP3.LUT R9, R6.reuse, R7, RZ, 0x3c, !PT ;  /* 0x0000000706097212 */ /* 0x040fe200078e3cff */
[----:B------:R-:W-:-:S03]  /*27e0*/  IMAD.IADD R6, R6, 0x1, R7 ;  /* 0x0000000106067824 */ /* 0x000fc600078e0207 */
[----:B------:R-:W-:-:S07]  /*27f0*/  ISETP.GE.AND P2, PT, R9, RZ, PT ;  /* 0x000000ff0900720c */ /* 0x000fce0003f46270 */
[----:B------:R-:W-:Y:S01]  /*2800*/  @P0 VIADD R8, R8, 0x1 ;  /* 0x0000000108080836 */ /* 0x000fe20000000000 */
[----:B------:R-:W-:-:S05]  /*2810*/  ISETP.NE.AND P0, PT, R10, RZ, PT ;  /* 0x000000ff0a00720c */ /* 0x000fca0003f05270 */
[----:B------:R-:W-:-:S04]  /*2820*/  @!P2 IADD3 R8, PT, PT, -R8, RZ, RZ ;  /* 0x000000ff0808a210 */ /* 0x000fc80007ffe1ff */
[----:B------:R-:W-:-:S05]  /*2830*/  SEL R9, R11, R8, !P4 ;  /* 0x000000080b097207 */ /* 0x000fca0006000000 */
[----:B------:R-:W-:-:S05]  /*2840*/  IMAD.WIDE R8, R9, 0x4, R4 ;  /* 0x0000000409087825 */ /* 0x000fca00078e0204 */
[----:B------:R0:W-:Y:S01]  /*2850*/  STG.E desc[UR8][R8.64], R2 ;  /* 0x0000000208007986 */ /* 0x0001e2000c101908 */
[----:B------:R-:W-:Y:S05]  /*2860*/  @P0 BRA `(.L_x_78) ;  /* 0xfffffffc00ac0947 */ /* 0x000fea000383ffff */
.L_x_77:
[----:B-1----:R-:W-:Y:S05]  /*2870*/  BSYNC.RECONVERGENT B1 ;  /* 0x0000000000017941 */ /* 0x002fea0003800200 */
.L_x_76:
[----:B------:R-:W-:Y:S05]  /*2880*/  @!P3 BRA `(.L_x_75) ;  /* 0x00000004006cb947 */ /* 0x000fea0003800000 */
[----:B------:R-:W-:Y:S01]  /*2890*/  IABS R7, R7 ;  /* 0x0000000700077213 */ /* 0x000fe20000000000 */
[----:B0-----:R-:W0:Y:S03]  /*28a0*/  LDC R9, c[0x0][0x3b4] ;  /* 0x0000ed00ff097b82 */ /* 0x001e260000000800 */
[----:B------:R-:W1:Y:S05]  /*28b0*/  I2F.RP R12, R7 ;  /* 0x00000007000c7306 */ /* 0x000e6a0000209400 */
[----:B------:R-:W2:Y:S03]  /*28c0*/  LDC.64 R4, c[0x0][0x390] ;  /* 0x0000e400ff047b82 */ /* 0x000ea60000000a00 */
[----:B-1----:R-:W1:Y:S02]  /*28d0*/  MUFU.RCP R12, R12 ;  /* 0x0000000c000c7308 */ /* 0x002e640000001000 */
[----:B-1----:R-:W-:-:S06]  /*28e0*/  VIADD R10, R12, 0xffffffe ;  /* 0x0ffffffe0c0a7836 */ /* 0x002fcc0000000000 */
[----:B------:R1:W3:Y:S02]  /*28f0*/  F2I.FTZ.U32.TRUNC.NTZ R11, R10 ;  /* 0x0000000a000b7305 */ /* 0x0002e4000021f000 */
[----:B-1----:R-:W-:Y:S01]  /*2900*/  IMAD.MOV.U32 R10, RZ, RZ, RZ ;  /* 0x000000ffff0a7224 */ /* 0x002fe200078e00ff */
[----:B---3--:R-:W-:-:S05]  /*2910*/  IADD3 R8, PT, PT, RZ, -R11, RZ ;  /* 0x8000000bff087210 */ /* 0x008fca0007ffe0ff */
[----:B------:R-:W-:-:S04]  /*2920*/  IMAD R13, R8, R7, RZ ;  /* 0x00000007080d7224 */ /* 0x000fc800078e02ff */
[----:B0-2---:R-:W-:-:S07]  /*2930*/  IMAD.HI.U32 R8, R11, R13, R10 ;  /* 0x0000000d0b087227 */ /* 0x005fce00078e000a */
.L_x_79:
[----:B------:R-:W-:Y:S01]  /*2940*/  IABS R23, R9 ;  /* 0x0000000900177213 */ /* 0x000fe20000000000 */
[--C-:B------:R-:W-:Y:S01]  /*2950*/  IMAD.IADD R22, R6, 0x1, R9.reuse ;  /* 0x0000000106167824 */ /* 0x100fe200078e0209 */
[----:B------:R-:W-:Y:S02]  /*2960*/  IABS R13, R6 ;  /* 0x00000006000d7213 */ /* 0x000fe40000000000 */
[----:B------:R-:W0:Y:S01]  /*2970*/  I2F.RP R15, R23 ;  /* 0x00000017000f7306 */ /* 0x000e220000209400 */
[----:B------:R-:W-:Y:S01]  /*2980*/  IMAD.IADD R24, R22, 0x1, R9 ;  /* 0x0000000116187824 */ /* 0x000fe200078e0209 */
[----:B------:R-:W-:Y:S01]  /*2990*/  IABS R17, R22 ;  /* 0x0000001600117213 */ /* 0x000fe20000000000 */
[----:B------:R-:W-:Y:S01]  /*29a0*/  IMAD.HI.U32 R12, R8, R13, RZ ;  /* 0x0000000d080c7227 */ /* 0x000fe200078e00ff */
[----:B------:R-:W-:Y:S02]  /*29b0*/  LOP3.LUT R6, R6, R9, RZ, 0x3c, !PT ;  /* 0x0000000906067212 */ /* 0x000fe400078e3cff */
[----:B------:R-:W-:-:S02]  /*29c0*/  IABS R19, R24 ;  /* 0x0000001800137213 */ /* 0x000fc40000000000 */
[----:B------:R-:W-:Y:S02]  /*29d0*/  IADD3 R14, PT, PT, -R12, RZ, RZ ;  /* 0x000000ff0c0e7210 */ /* 0x000fe40007ffe1ff */
[----:B------:R-:W-:Y:S02]  /*29e0*/  ISETP.GE.AND P3, PT, R6, RZ, PT ;  /* 0x000000ff0600720c */ /* 0x000fe40003f66270 */
[----:B------:R-:W-:Y:S01]  /*29f0*/  LOP3.LUT R6, R22, R9, RZ, 0x3c, !PT ;  /* 0x0000000916067212 */ /* 0x000fe200078e3cff */
[----:B------:R-:W-:Y:S01]  /*2a00*/  IMAD R14, R23, R14, R13 ;  /* 0x0000000e170e7224 */ /* 0x000fe200078e020d */
[----:B0-----:R-:W0:Y:S04]  /*2a10*/  MUFU.RCP R15, R15 ;  /* 0x0000000f000f7308 */ /* 0x001e280000001000 */
[----:B------:R-:W-:-:S13]  /*2a20*/  ISETP.GT.U32.AND P2, PT, R7, R14, PT ;  /* 0x0000000e0700720c */ /* 0x000fda0003f44070 */
[----:B------:R-:W-:Y:S01]  /*2a30*/  @!P2 IMAD.IADD R14, R14, 0x1, -R23 ;  /* 0x000000010e0ea824 */ /* 0x000fe200078e0a17 */
[----:B------:R-:W-:Y:S01]  /*2a40*/  @!P2 IADD3 R12, PT, PT, R12, 0x1, RZ ;  /* 0x000000010c0ca810 */ /* 0x000fe20007ffe0ff */
[----:B0-----:R-:W-:-:S03]  /*2a50*/  VIADD R10, R15, 0xffffffe ;  /* 0x0ffffffe0f0a7836 */ /* 0x001fc60000000000 */
[----:B------:R-:W-:Y:S01]  /*2a60*/  ISETP.GE.U32.AND P0, PT, R14, R7, PT ;  /* 0x000000070e00720c */ /* 0x000fe20003f06070 */
[----:B------:R0:W1:Y:S01]  /*2a70*/  F2I.FTZ.U32.TRUNC.NTZ R11, R10 ;  /* 0x0000000a000b7305 */ /* 0x000062000021f000 */
[----:B------:R-:W-:Y:S01]  /*2a80*/  MOV R7, R23 ;  /* 0x0000001700077202 */ /* 0x000fe20000000f00 */
[----:B0-----:R-:W-:-:S10]  /*2a90*/  IMAD.MOV.U32 R10, RZ, RZ, RZ ;  /* 0x000000ffff0a7224 */ /* 0x001fd400078e00ff */
[----:B------:R-:W-:Y:S02]  /*2aa0*/  @P0 VIADD R12, R12, 0x1 ;  /* 0x000000010c0c0836 */ /* 0x000fe40000000000 */
[----:B-1----:R-:W-:Y:S02]  /*2ab0*/  IMAD.MOV R8, RZ, RZ, -R11 ;  /* 0x000000ffff087224 */ /* 0x002fe400078e0a0b */
[----:B------:R-:W-:Y:S02]  /*2ac0*/  @!P3 IMAD.MOV R12, RZ, RZ, -R12 ;  /* 0x000000ffff0cb224 */ /* 0x000fe400078e0a0c */
[----:B------:R-:W-:-:S04]  /*2ad0*/  IMAD R13, R8, R23, RZ ;  /* 0x00000017080d7224 */ /* 0x000fc800078e02ff */
[----:B------:R-:W-:Y:S01]  /*2ae0*/  IMAD.HI.U32 R8, R11, R13, R10 ;  /* 0x0000000d0b087227 */ /* 0x000fe200078e000a */
[----:B------:R-:W-:-:S04]  /*2af0*/  IADD3 R10, PT, PT, R24, R9, RZ ;  /* 0x00000009180a7210 */ /* 0x000fc80007ffe0ff */
[----:B------:R-:W-:Y:S01]  /*2b00*/  IABS R21, R10 ;  /* 0x0000000a00157213 */ /* 0x000fe20000000000 */
[----:B------:R-:W-:-:S04]  /*2b10*/  IMAD.HI.U32 R11, R8, R17, RZ ;  /* 0x00000011080b7227 */ /* 0x000fc800078e00ff */
[----:B------:R-:W-:-:S04]  /*2b20*/  IMAD.HI.U32 R13, R8, R19, RZ ;  /* 0x00000013080d7227 */ /* 0x000fc800078e00ff */
[----:B------:R-:W-:Y:S02]  /*2b30*/  IMAD.MOV R16, RZ, RZ, -R11 ;  /* 0x000000ffff107224 */ /* 0x000fe400078e0a0b */
[----:B------:R-:W-:-:S04]  /*2b40*/  IMAD.HI.U32 R15, R8, R21, RZ ;  /* 0x00000015080f7227 */ /* 0x000fc800078e00ff */
[----:B------:R-:W-:Y:S02]  /*2b50*/  IMAD.MOV R18, RZ, RZ, -R13 ;  /* 0x000000ffff127224 */ /* 0x000fe400078e0a0d */
[C---:B------:R-:W-:Y:S02]  /*2b60*/  IMAD R14, R23.reuse, R16, R17 ;  /* 0x00000010170e7224 */ /* 0x040fe400078e0211 */
[----:B------:R-:W-:Y:S02]  /*2b70*/  IMAD.MOV R20, RZ, RZ, -R15 ;  /* 0x000000ffff147224 */ /* 0x000fe400078e0a0f */
[----:B------:R-:W-:Y:S01]  /*2b80*/  IMAD R16, R23, R18, R19 ;  /* 0x0000001217107224 */ /* 0x000fe200078e0213 */
[----:B------:R-:W-:Y:S01]  /*2b90*/  ISETP.GT.U32.AND P6, PT, R7, R14, PT ;  /* 0x0000000e0700720c */ /* 0x000fe20003fc4070 */
[----:B------:R-:W-:Y:S01]  /*2ba0*/  IMAD R18, R23, R20, R21 ;  /* 0x0000001417127224 */ /* 0x000fe200078e0215 */
[----:B------:R-:W-:Y:S02]  /*2bb0*/  LOP3.LUT R19, RZ, R9, RZ, 0x33, !PT ;  /* 0x00000009ff137212 */ /* 0x000fe400078e33ff */
[----:B------:R-:W-:-:S02]  /*2bc0*/  ISETP.GT.U32.AND P5, PT, R7, R16, PT ;  /* 0x000000100700720c */ /* 0x000fc40003fa4070 */
[----:B------:R-:W-:-:S07]  /*2bd0*/  ISETP.GT.U32.AND P1, PT, R7, R18, PT ;  /* 0x000000120700720c */ /* 0x000fce0003f24070 */
[--C-:B------:R-:W-:Y:S02]  /*2be0*/  @!P6 IMAD.IADD R14, R14, 0x1, -R23.reuse ;  /* 0x000000010e0ee824 */ /* 0x100fe400078e0a17 */
[----:B------:R-:W-:Y:S01]  /*2bf0*/  @!P6 VIADD R11, R11, 0x1 ;  /* 0x000000010b0be836 */ /* 0x000fe20000000000 */
[----:B------:R-:W-:Y:S01]  /*2c00*/  ISETP.GE.AND P6, PT, R6, RZ, PT ;  /* 0x000000ff0600720c */ /* 0x000fe20003fc6270 */
[--C-:B------:R-:W-:Y:S01]  /*2c10*/  @!P5 IMAD.IADD R16, R16, 0x1, -R23.reuse ;  /* 0x000000011010d824 */ /* 0x100fe200078e0a17 */
[----:B------:R-:W-:Y:S01]  /*2c20*/  ISETP.GE.U32.AND P4, PT, R14, R7, PT ;  /* 0x000000070e00720c */ /* 0x000fe20003f86070 */
[----:B------:R-:W-:Y:S01]  /*2c30*/  @!P1 IMAD.IADD R18, R18, 0x1, -R23 ;  /* 0x0000000112129824 */ /* 0x000fe200078e0a17 */
[----:B------:R-:W-:Y:S01]  /*2c40*/  LOP3.LUT R6, R24, R9, RZ, 0x3c, !PT ;  /* 0x0000000918067212 */ /* 0x000fe200078e3cff */
[----:B------:R-:W-:Y:S01]  /*2c50*/  @!P1 VIADD R15, R15, 0x1 ;  /* 0x000000010f0f9836 */ /* 0x000fe20000000000 */
[-C--:B------:R-:W-:Y:S02]  /*2c60*/  ISETP.GE.U32.AND P2, PT, R16, R7.reuse, PT ;  /* 0x000000071000720c */ /* 0x080fe40003f46070 */
[----:B------:R-:W-:-:S02]  /*2c70*/  ISETP.GE.U32.AND P0, PT, R18, R7, PT ;  /* 0x000000071200720c */ /* 0x000fc40003f06070 */
[----:B------:R-:W-:Y:S02]  /*2c80*/  LOP3.LUT R14, R10, R9, RZ, 0x3c, !PT ;  /* 0x000000090a0e7212 */ /* 0x000fe400078e3cff */
[----:B------:R-:W-:Y:S02]  /*2c90*/  @!P5 IADD3 R13, PT, PT, R13, 0x1, RZ ;  /* 0x000000010d0dd810 */ /* 0x000fe40007ffe0ff */
[----:B------:R-:W-:Y:S01]  /*2ca0*/  ISETP.GE.AND P5, PT, R6, RZ, PT ;  /* 0x000000ff0600720c */ /* 0x000fe20003fa6270 */
[----:B------:R-:W-:Y:S01]  /*2cb0*/  @P4 VIADD R11, R11, 0x1 ;  /* 0x000000010b0b4836 */ /* 0x000fe20000000000 */
[----:B------:R-:W-:Y:S02]  /*2cc0*/  ISETP.GE.AND P4, PT, R14, RZ, PT ;  /* 0x000000ff0e00720c */ /* 0x000fe40003f86270 */
[----:B------:R-:W-:Y:S01]  /*2cd0*/  ISETP.NE.AND P1, PT, R9, RZ, PT ;  /* 0x000000ff0900720c */ /* 0x000fe20003f25270 */
[----:B------:R-:W-:Y:S01]  /*2ce0*/  @P2 VIADD R13, R13, 0x1 ;  /* 0x000000010d0d2836 */ /* 0x000fe20000000000 */
[----:B------:R-:W-:-:S02]  /*2cf0*/  @!P6 IADD3 R11, PT, PT, -R11, RZ, RZ ;  /* 0x000000ff0b0be210 */ /* 0x000fc40007ffe1ff */
[----:B------:R-:W-:Y:S01]  /*2d00*/  @P0 IADD3 R15, PT, PT, R15, 0x1, RZ ;  /* 0x000000010f0f0810 */ /* 0x000fe20007ffe0ff */
[----:B------:R-:W-:Y:S01]  /*2d10*/  IMAD.MOV.U32 R6, RZ, RZ, R13 ;  /* 0x000000ffff067224 */ /* 0x000fe200078e000d */
[----:B------:R-:W-:-:S03]  /*2d20*/  SEL R13, R19, R12, !P1 ;  /* 0x0000000c130d7207 */ /* 0x000fc60004800000 */
[----:B------:R-:W-:Y:S01]  /*2d30*/  IMAD.MOV.U32 R14, RZ, RZ, R15 ;  /* 0x000000ffff0e7224 */ /* 0x000fe200078e000f */
[----:B------:R-:W-:Y:S01]  /*2d40*/  SEL R15, R19, R11, !P1 ;  /* 0x0000000b130f7207 */ /* 0x000fe20004800000 */
[----:B------:R-:W-:Y:S02]  /*2d50*/  @!P5 IMAD.MOV R6, RZ, RZ, -R6 ;  /* 0x000000ffff06d224 */ /* 0x000fe400078e0a06 */
[----:B------:R-:W-:Y:S02]  /*2d60*/  @!P4 IMAD.MOV R14, RZ, RZ, -R14 ;  /* 0x000000ffff0ec224 */ /* 0x000fe400078e0a0e */
[--C-:B------:R-:W-:Y:S01]  /*2d70*/  IMAD.WIDE R12, R13, 0x4, R4.reuse ;  /* 0x000000040d0c7825 */ /* 0x100fe200078e0204 */
[C---:B------:R-:W-:Y:S02]  /*2d80*/  SEL R17, R19.reuse, R6, !P1 ;  /* 0x0000000613117207 */ /* 0x040fe40004800000 */
[----:B------:R-:W-:Y:S01]  /*2d90*/  SEL R19, R19, R14, !P1 ;  /* 0x0000000e13137207 */ /* 0x000fe20004800000 */
[--C-:B------:R-:W-:Y:S01]  /*2da0*/  IMAD.WIDE R14, R15, 0x4, R4.reuse ;  /* 0x000000040f0e7825 */ /* 0x100fe200078e0204 */
[----:B------:R2:W-:Y:S03]  /*2db0*/  STG.E desc[UR8][R12.64], R2 ;  /* 0x000000020c007986 */ /* 0x0005e6000c101908 */
[--C-:B------:R-:W-:Y:S01]  /*2dc0*/  IMAD.WIDE R16, R17, 0x4, R4.reuse ;  /* 0x0000000411107825 */ /* 0x100fe200078e0204 */
[----:B------:R2:W-:Y:S03]  /*2dd0*/  STG.E desc[UR8][R14.64], R2 ;  /* 0x000000020e007986 */ /* 0x0005e6000c101908 */
[----:B------:R-:W-:Y:S01]  /*2de0*/  IMAD.WIDE R18, R19, 0x4, R4 ;  /* 0x0000000413127825 */ /* 0x000fe200078e0204 */
[----:B------:R2:W-:Y:S03]  /*2df0*/  STG.E desc[UR8][R16.64], R2 ;  /* 0x0000000210007986 */ /* 0x0005e6000c101908 */
[----:B------:R-:W-:Y:S01]  /*2e00*/  IMAD.IADD R6, R10, 0x1, R9 ;  /* 0x000000010a067824 */ /* 0x000fe200078e0209 */
[----:B------:R2:W-:Y:S04]  /*2e10*/  STG.E desc[UR8][R18.64], R2 ;  /* 0x0000000212007986 */ /* 0x0005e8000c101908 */
[----:B------:R-:W-:-:S13]  /*2e20*/  ISETP.GE.AND P0, PT, R6, R3, PT ;  /* 0x000000030600720c */ /* 0x000fda0003f06270 */
[----:B--2---:R-:W-:Y:S05]  /*2e30*/  @!P0 BRA `(.L_x_79) ;  /* 0xfffffff800c08947 */ /* 0x004fea000383ffff */
.L_x_75:
[----:B-1----:R-:W-:Y:S05]  /*2e40*/  BSYNC.RECONVERGENT B0 ;  /* 0x0000000000007941 */ /* 0x002fea0003800200 */
.L_x_74:
[----:B0-----:R-:W0:Y:S08]  /*2e50*/  LDC R3, c[0x0][0x3a8] ;  /* 0x0000ea00ff037b82 */ /* 0x001e300000000800 */
[----:B------:R-:W0:Y:S08]  /*2e60*/  LDC.64 R4, c[0x0][0x3c0] ;  /* 0x0000f000ff047b82 */ /* 0x000e300000000a00 */
[----:B------:R-:W1:Y:S01]  /*2e70*/  LDC R9, c[0x0][0x3b4] ;  /* 0x0000ed00ff097b82 */ /* 0x000e620000000800 */
[----:B0-----:R-:W-:-:S06]  /*2e80*/  IMAD.WIDE R4, R3, 0x4, R4 ;  /* 0x0000000403047825 */ /* 0x001fcc00078e0204 */
[----:B------:R-:W2:Y:S01]  /*2e90*/  LDG.E R4, desc[UR8][R4.64] ;  /* 0x0000000804047981 */ /* 0x000ea2000c1e1900 */
[----:B------:R-:W-:Y:S01]  /*2ea0*/  IMAD.MOV.U32 R6, RZ, RZ, RZ ;  /* 0x000000ffff067224 */ /* 0x000fe200078e00ff */
[----:B-1----:R-:W-:-:S04]  /*2eb0*/  IABS R8, R9 ;  /* 0x0000000900087213 */ /* 0x002fc80000000000 */
[----:B------:R-:W0:Y:S08]  /*2ec0*/  I2F.RP R10, R8 ;  /* 0x00000008000a7306 */ /* 0x000e300000209400 */
[----:B0-----:R-:W0:Y:S02]  /*2ed0*/  MUFU.RCP R10, R10 ;  /* 0x0000000a000a7308 */ /* 0x001e240000001000 */
[----:B0-----:R-:W-:-:S06]  /*2ee0*/  IADD3 R7, PT, PT, R10, 0xffffffe, RZ ;  /* 0x0ffffffe0a077810 */ /* 0x001fcc0007ffe0ff */
[----:B------:R-:W0:Y:S02]  /*2ef0*/  F2I.FTZ.U32.TRUNC.NTZ R7, R7 ;  /* 0x0000000700077305 */ /* 0x000e24000021f000 */
[----:B0-----:R-:W-:-:S04]  /*2f00*/  IMAD.MOV R3, RZ, RZ, -R7 ;  /* 0x000000ffff037224 */ /* 0x001fc800078e0a07 */
[----:B------:R-:W-:-:S04]  /*2f10*/  IMAD R3, R3, R8, RZ ;  /* 0x0000000803037224 */ /* 0x000fc800078e02ff */
[----:B------:R-:W-:Y:S01]  /*2f20*/  IMAD.HI.U32 R6, R7, R3, R6 ;  /* 0x0000000307067227 */ /* 0x000fe200078e0006 */
[----:B--2---:R-:W-:Y:S02]  /*2f30*/  IABS R5, R4 ;  /* 0x0000000400057213 */ /* 0x004fe40000000000 */
[----:B------:R-:W-:-:S03]  /*2f40*/  LOP3.LUT R4, R4, R9, RZ, 0x3c, !PT ;  /* 0x0000000904047212 */ /* 0x000fc600078e3cff */
[----:B------:R-:W-:Y:S01]  /*2f50*/  IMAD.HI.U32 R3, R6, R5, RZ ;  /* 0x0000000506037227 */ /* 0x000fe200078e00ff */
[----:B------:R-:W-:-:S03]  /*2f60*/  ISETP.GE.AND P2, PT, R4, RZ, PT ;  /* 0x000000ff0400720c */ /* 0x000fc60003f46270 */
[----:B------:R-:W-:-:S04]  /*2f70*/  IMAD.MOV R6, RZ, RZ, -R3 ;  /* 0x000000ffff067224 */ /* 0x000fc800078e0a03 */
[----:B------:R-:W-:-:S05]  /*2f80*/  IMAD R5, R8, R6, R5 ;  /* 0x0000000608057224 */ /* 0x000fca00078e0205 */
[----:B------:R-:W-:-:S13]  /*2f90*/  ISETP.GT.U32.AND P1, PT, R8, R5, PT ;  /* 0x000000050800720c */ /* 0x000fda0003f24070 */
[-C--:B------:R-:W-:Y:S01]  /*2fa0*/  @!P1 IADD3 R5, PT, PT, R5, -R8.reuse, RZ ;  /* 0x8000000805059210 */ /* 0x080fe20007ffe0ff */
[----:B------:R-:W-:Y:S01]  /*2fb0*/  @!P1 VIADD R3, R3, 0x1 ;  /* 0x0000000103039836 */ /* 0x000fe20000000000 */
[----:B------:R-:W-:Y:S02]  /*2fc0*/  ISETP.NE.AND P1, PT, R9, RZ, PT ;  /* 0x000000ff0900720c */ /* 0x000fe40003f25270 */
[----:B------:R-:W-:-:S13]  /*2fd0*/  ISETP.GE.U32.AND P0, PT, R5, R8, PT ;  /* 0x000000080500720c */ /* 0x000fda0003f06070 */
[----:B------:R-:W-:-:S04]  /*2fe0*/  @P0 VIADD R3, R3, 0x1 ;  /* 0x0000000103030836 */ /* 0x000fc80000000000 */
[----:B------:R-:W-:Y:S01]  /*2ff0*/  @!P2 IMAD.MOV R3, RZ, RZ, -R3 ;  /* 0x000000ffff03a224 */ /* 0x000fe200078e0a03 */
[----:B------:R-:W-:-:S04]  /*3000*/  @!P1 LOP3.LUT R3, RZ, R9, RZ, 0x33, !PT ;  /* 0x00000009ff039212 */ /* 0x000fc800078e33ff */
[----:B------:R-:W-:-:S04]  /*3010*/  IADD3 R3, PT, PT, R3, R2, RZ ;  /* 0x0000000203037210 */ /* 0x000fc80007ffe0ff */
[----:B------:R-:W-:-:S13]  /*3020*/  ISETP.GE.AND P0, PT, R3, R0, PT ;  /* 0x000000000300720c */ /* 0x000fda0003f06270 */
[----:B------:R-:W-:Y:S05]  /*3030*/  @P0 EXIT ;  /* 0x000000000000094d */ /* 0x000fea0003800000 */
[----:B------:R-:W0:Y:S01]  /*3040*/  LDC.64 R4, c[0x0][0x390] ;  /* 0x0000e400ff047b82 */ /* 0x000e220000000a00 */
[----:B------:R-:W-:Y:S01]  /*3050*/  IMAD.MOV.U32 R7, RZ, RZ, R3 ;  /* 0x000000ffff077224 */ /* 0x000fe200078e0003 */
[----:B------:R-:W1:Y:S06]  /*3060*/  LDCU UR4, c[0x0][0x360] ;  /* 0x00006c00ff0477ac */ /* 0x000e6c0008000800 */
.L_x_80:
[----:B0-----:R-:W-:-:S04]  /*3070*/  IMAD.WIDE R2, R7, 0x4, R4 ;  /* 0x0000000407027825 */ /* 0x001fc800078e0204 */
[----:B-1----:R-:W-:Y:S01]  /*3080*/  VIADD R7, R7, UR4 ;  /* 0x0000000407077c36 */ /* 0x002fe20008000000 */
[----:B------:R2:W-:Y:S04]  /*3090*/  STG.E desc[UR8][R2.64], RZ ;  /* 0x000000ff02007986 */ /* 0x0005e8000c101908 */
[----:B------:R-:W-:-:S13]  /*30a0*/  ISETP.GE.AND P0, PT, R7, R0, PT ;  /* 0x000000000700720c */ /* 0x000fda0003f06270 */
[----:B--2---:R-:W-:Y:S05]  /*30b0*/  @!P0 BRA `(.L_x_80) ;  /* 0xfffffffc00ec8947 */ /* 0x004fea000383ffff */
[----:B------:R-:W-:Y:S05]  /*30c0*/  EXIT ;  /* 0x000000000000794d */ /* 0x000fea0003800000 */
.L_x_73:
[----:B------:R-:W-:Y:S01]  /*30d0*/  MOV R45, R8 ;  /* 0x00000008002d7202 */ /* 0x000fe20000000f00 */
[----:B------:R-:W-:Y:S01]  /*30e0*/  IMAD.MOV.U32 R38, RZ, RZ, 0x1 ;  /* 0x00000001ff267424 */ /* 0x000fe200078e00ff */
[----:B------:R-:W-:Y:S01]  /*30f0*/  MOV R36, 0xffffffff ;  /* 0xffffffff00247802 */ /* 0x000fe20000000f00 */
[----:B------:R-:W-:-:S07]  /*3100*/  IMAD.MOV.U32 R40, RZ, RZ, RZ ;  /* 0x000000ffff287224 */ /* 0x000fce00078e00ff */
[----:B------:R-:W-:Y:S05]  /*3110*/  WARPSYNC.COLLECTIVE R36, `(.L_x_81) ;  /* 0x0000000024087348 */ /* 0x000fea0003c00000 */
[----:B------:R0:W1:Y:S02]  /*3120*/  SHFL.UP P0, R43, R45, R38, R40 ;  /* 0x040000262d2b7389 */ /* 0x0000640000000028 */
[----:B01----:R-:W-:Y:S05]  /*3130*/  ENDCOLLECTIVE ;  /* 0x000000000000791b */ /* 0x003fea0003800000 */
.L_x_81:
[----:B------:R-:W-:Y:S02]  /*3140*/  IMAD.MOV.U32 R38, RZ, RZ, 0x2 ;  /* 0x00000002ff267424 */ /* 0x000fe400078e00ff */
[----:B------:R-:W-:-:S04]  /*3150*/  IMAD.MOV.U32 R39, RZ, RZ, R43 ;  /* 0x000000ffff277224 */ /* 0x000fc800078e002b */
[----:B------:R-:W-:-:S05]  /*3160*/  @P0 IMAD.IADD R39, R8, 0x1, R39 ;  /* 0x0000000108270824 */ /* 0x000fca00078e0227 */
[----:B------:R-:W-:-:S07]  /*3170*/  MOV R45, R39 ;  /* 0x00000027002d7202 */ /* 0x000fce0000000f00 */
[----:B------:R-:W-:Y:S05]  /*3180*/  WARPSYNC.COLLECTIVE R36, `(.L_x_82) ;  /* 0x0000000024087348 */ /* 0x000fea0003c00000 */
[----:B------:R0:W1:Y:S02]  /*3190*/  SHFL.UP P0, R43, R45, R38, R40 ;  /* 0x040000262d2b7389 */ /* 0x0000640000000028 */
[----:B01----:R-:W-:Y:S05]  /*31a0*/  ENDCOLLECTIVE ;  /* 0x000000000000791b */ /* 0x003fea0003800000 */
.L_x_82:
[----:B------:R-:W-:Y:S02]  /*31b0*/  IMAD.MOV.U32 R38, RZ, RZ, 0x4 ;  /* 0x00000004ff267424 */ /* 0x000fe400078e00ff */
[----:B------:R-:W-:-:S05]  /*31c0*/  IMAD.MOV.U32 R24, RZ, RZ, R43 ;  /* 0x000000ffff187224 */ /* 0x000fca00078e002b */
[----:B------:R-:W-:-:S05]  /*31d0*/  @P0 IADD3 R24, PT, PT, R39, R24, RZ ;  /* 0x0000001827180210 */ /* 0x000fca0007ffe0ff */
[----:B------:R-:W-:-:S07]  /*31e0*/  IMAD.MOV.U32 R45, RZ, RZ, R24 ;  /* 0x000000ffff2d7224 */ /* 0x000fce00078e0018 */
[----:B------:R-:W-:Y:S05]  /*31f0*/  WARPSYNC.COLLECTIVE R36, `(.L_x_83) ;  /* 0x0000000024087348 */ /* 0x000fea0003c00000 */
[----:B------:R0:W1:Y:S02]  /*3200*/  SHFL.UP P0, R43, R45, R38, R40 ;  /* 0x040000262d2b7389 */ /* 0x0000640000000028 */
[----:B01----:R-:W-:Y:S05]  /*3210*/  ENDCOLLECTIVE ;  /* 0x000000000000791b */ /* 0x003fea0003800000 */
.L_x_83:
[----:B------:R-:W-:Y:S01]  /*3220*/  HFMA2 R38, -RZ, RZ, 0, 4.76837158203125e-07 ;  /* 0x00000008ff267431 */ /* 0x000fe200000001ff */
[----:B------:R-:W-:-:S05]  /*3230*/  MOV R41, R43 ;  /* 0x0000002b00297202 */ /* 0x000fca0000000f00 */
[----:B------:R-:W-:-:S04]  /*3240*/  @P0 IMAD.IADD R41, R24, 0x1, R41 ;  /* 0x0000000118290824 */ /* 0x000fc800078e0229 */
[----:B------:R-:W-:-:S07]  /*3250*/  IMAD.MOV.U32 R45, RZ, RZ, R41 ;  /* 0x000000ffff2d7224 */ /* 0x000fce00078e0029 */
[----:B------:R-:W-:Y:S05]  /*3260*/  WARPSYNC.COLLECTIVE R36, `(.L_x_84) ;  /* 0x0000000024087348 */ /* 0x000fea0003c00000 */
[----:B------:R0:W1:Y:S02]  /*3270*/  SHFL.UP P0, R43, R45, R38, R40 ;  /* 0x040000262d2b7389 */ /* 0x0000640000000028 */
[----:B01----:R-:W-:Y:S05]  /*3280*/  ENDCOLLECTIVE ;  /* 0x000000000000791b */ /* 0x003fea0003800000 */
.L_x_84:
[----:B------:R-:W-:Y:S02]  /*3290*/  IMAD.MOV.U32 R38, RZ, RZ, 0x10 ;  /* 0x00000010ff267424 */ /* 0x000fe400078e00ff */
[----:B------:R-:W-:-:S04]  /*32a0*/  IMAD.MOV.U32 R28, RZ, RZ, R43 ;  /* 0x000000ffff1c7224 */ /* 0x000fc800078e002b */
[----:B------:R-:W-:-:S05]  /*32b0*/  @P0 IMAD.IADD R28, R41, 0x1, R28 ;  /* 0x00000001291c0824 */ /* 0x000fca00078e021c */
[----:B------:R-:W-:-:S07]  /*32c0*/  MOV R45, R28 ;  /* 0x0000001c002d7202 */ /* 0x000fce0000000f00 */
[----:B------:R-:W-:Y:S05]  /*32d0*/  WARPSYNC.COLLECTIVE R36, `(.L_x_85) ;  /* 0x0000000024087348 */ /* 0x000fea0003c00000 */
[----:B------:R0:W1:Y:S02]  /*32e0*/  SHFL.UP P0, R43, R45, R38, R40 ;  /* 0x040000262d2b7389 */ /* 0x0000640000000028 */
[----:B01----:R-:W-:Y:S05]  /*32f0*/  ENDCOLLECTIVE ;  /* 0x000000000000791b */ /* 0x003fea0003800000 */
.L_x_85:
[----:B------:R-:W-:Y:S05]  /*3300*/  BRA `(.L_x_86) ;  /* 0xffffffe800e07947 */ /* 0x000fea000383ffff */
.L_x_87:
        /* <DEDUP_REMOVED lines=15> */
.L_x_141:


//--------------------- .text._Z46moe_align_block_size_small_batch_expert_kernelIiLi256EEvPKT_PiS3_S3_S3_iiiii --------------------------
	.section	.text._Z46moe_align_block_size_small_batch_expert_kernelIiLi256EEvPKT_PiS3_S3_S3_iiiii,"ax",@progbits
	.align	128
        .global         _Z46moe_align_block_size_small_batch_expert_kernelIiLi256EEvPKT_PiS3_S3_S3_iiiii
        .type           _Z46moe_align_block_size_small_batch_expert_kernelIiLi256EEvPKT_PiS3_S3_S3_iiiii,@function
        .size           _Z46moe_align_block_size_small_batch_expert_kernelIiLi256EEvPKT_PiS3_S3_S3_iiiii,(.L_x_142 - _Z46moe_align_block_size_small_batch_expert_kernelIiLi256EEvPKT_PiS3_S3_S3_iiiii)
        .other          _Z46moe_align_block_size_small_batch_expert_kernelIiLi256EEvPKT_PiS3_S3_S3_iiiii,@"STO_CUDA_ENTRY STV_DEFAULT"
_Z46moe_align_block_size_small_batch_expert_kernelIiLi256EEvPKT_PiS3_S3_S3_iiiii:
.text._Z46moe_align_block_size_small_batch_expert_kernelIiLi256EEvPKT_PiS3_S3_S3_iiiii:
[----:B------:R-:W-:Y:S08]  /*0000*/  LDC R1, c[0x0][0x37c] ;  /* 0x0000df00ff017b82 */ /* 0x000ff00000000800 */
[----:B------:R-:W0:Y:S01]  /*0010*/  LDC R5, c[0x0][0x3ac] ;  /* 0x0000eb00ff057b82 */ /* 0x000e220000000800 */
[----:B------:R-:W1:Y:S01]  /*0020*/  LDCU UR7, c[0x0][0x3b4] ;  /* 0x00007680ff0777ac */ /* 0x000e620008000800 */
[----:B------:R-:W2:Y:S01]  /*0030*/  S2R R11, SR_TID.X ;  /* 0x00000000000b7919 */ /* 0x000ea20000002100 */
[----:B------:R-:W3:Y:S01]  /*0040*/  LDCU.64 UR8, c[0x0][0x358] ;  /* 0x00006b00ff0877ac */ /* 0x000ee20008000a00 */
[----:B------:R-:W4:Y:S01]  /*0050*/  LDCU UR10, c[0x0][0x3b0] ;  /* 0x00007600ff0a77ac */ /* 0x000f220008000800 */
[----:B0-----:R-:W-:Y:S01]  /*0060*/  IABS R7, R5 ;  /* 0x0000000500077213 */ /* 0x001fe20000000000 */
[----:B------:R-:W-:-:S03]  /*0070*/  VIADD R10, R5, 0xffffffff ;  /* 0xffffffff050a7836 */ /* 0x000fc60000000000 */
[----:B------:R-:W0:Y:S02]  /*0080*/  I2F.RP R4, R7 ;  /* 0x0000000700047306 */ /* 0x000e240000209400 */
[----:B-1----:R-:W-:-:S06]  /*0090*/  IADD3 R0, PT, PT, R10, UR7, RZ ;  /* 0x000000070a007c10 */ /* 0x002fcc000fffe0ff */
        /* <DEDUP_REMOVED lines=18> */
[----:B------:R-:W-:Y:S01]  /*01c0*/  @P0 VIADD R4, R4, 0x1 ;  /* 0x0000000104040836 */ /* 0x000fe20000000000 */
[----:B--2---:R-:W-:-:S03]  /*01d0*/  ISETP.GT.U32.AND P0, PT, R11, 0xff, PT ;  /* 0x000000ff0b00780c */ /* 0x004fc60003f04070 */
[----:B------:R-:W-:Y:S01]  /*01e0*/  @!P2 IMAD.MOV R4, RZ, RZ, -R4 ;  /* 0x000000ffff04a224 */ /* 0x000fe200078e0a04 */
[----:B------:R-:W-:-:S09]  /*01f0*/  @!P1 LOP3.LUT R4, RZ, R5, RZ, 0x33, !PT ;  /* 0x00000005ff049212 */ /* 0x000fd200078e33ff */
[----:B---34-:R-:W-:Y:S05]  /*0200*/  @P0 BRA `(.L_x_88) ;  /* 0x00000004005c0947 */ /* 0x018fea0003800000 */
[----:B------:R-:W-:-:S13]  /*0210*/  ISETP.GE.AND P0, PT, R11, UR7, PT ;  /* 0x000000070b007c0c */ /* 0x000fda000bf06270 */
[----:B------:R-:W-:Y:S05]  /*0220*/  @P0 BRA `(.L_x_89) ;  /* 0x0000000400480947 */ /* 0x000fea0003800000 */
[----:B------:R-:W-:Y:S01]  /*0230*/  LOP3.LUT R0, RZ, R11, RZ, 0x33, !PT ;  /* 0x0000000bff007212 */ /* 0x000fe200078e33ff */
[----:B------:R-:W-:Y:S04]  /*0240*/  BSSY.RECONVERGENT B0, `(.L_x_90) ;  /* 0x0000026000007945 */ /* 0x000fe80003800200 */
[----:B------:R-:W-:-:S05]  /*0250*/  VIADD R0, R0, UR7 ;  /* 0x0000000700007c36 */ /* 0x000fca0008000000 */
[C---:B------:R-:W-:Y:S02]  /*0260*/  ISETP.GE.U32.AND P0, PT, R0.reuse, 0xf00, PT ;  /* 0x00000f000000780c */ /* 0x040fe40003f06070 */
[----:B------:R-:W-:-:S04]  /*0270*/  LEA.HI R6, R0, 0x1, RZ, 0x18 ;  /* 0x0000000100067811 */ /* 0x000fc800078fc0ff */
[----:B------:R-:W-:-:S04]  /*0280*/  LOP3.LUT R8, R6, 0xf, RZ, 0xc0, !PT ;  /* 0x0000000f06087812 */ /* 0x000fc800078ec0ff */
[----:B------:R-:W-:-:S03]  /*0290*/  ISETP.NE.AND P1, PT, R8, RZ, PT ;  /* 0x000000ff0800720c */ /* 0x000fc60003f25270 */
[----:B------:R-:W-:Y:S10]  /*02a0*/  @!P0 BRA `(.L_x_91) ;  /* 0x00000000007c8947 */ /* 0x000ff40003800000 */
[----:B------:R-:W0:Y:S01]  /*02b0*/  LDC.64 R2, c[0x0][0x388] ;  /* 0x0000e200ff027b82 */ /* 0x000e220000000a00 */
[----:B------:R-:W-:-:S04]  /*02c0*/  LOP3.LUT R0, R6, 0x1fffff0, RZ, 0xc0, !PT ;  /* 0x01fffff006007812 */ /* 0x000fc800078ec0ff */
[----:B------:R-:W-:-:S03]  /*02d0*/  IADD3 R0, PT, PT, -R0, RZ, RZ ;  /* 0x000000ff00007210 */ /* 0x000fc60007ffe1ff */
[----:B------:R-:W1:Y:S01]  /*02e0*/  LDC R7, c[0x0][0x3b0] ;  /* 0x0000ec00ff077b82 */ /* 0x000e620000000800 */
[----:B0-----:R-:W-:-:S03]  /*02f0*/  IMAD.WIDE.U32 R2, R11, 0x4, R2 ;  /* 0x000000040b027825 */ /* 0x001fc600078e0002 */
[----:B------:R-:W-:-:S05]  /*0300*/  IADD3 R4, P0, PT, R2, 0x2000, RZ ;  /* 0x0000200002047810 */ /* 0x000fca0007f1e0ff */
[----:B-1----:R-:W-:-:S08]  /*0310*/  IMAD.X R5, RZ, RZ, R3, P0 ;  /* 0x000000ffff057224 */ /* 0x002fd000000e0603 */
.L_x_92:
[----:B0-----:R-:W-:Y:S01]  /*0320*/  IMAD.MOV.U32 R2, RZ, RZ, R4 ;  /* 0x000000ffff027224 */ /* 0x001fe200078e0004 */
[----:B------:R-:W-:Y:S01]  /*0330*/  IADD3 R0, PT, PT, R0, 0x10, RZ ;  /* 0x0000001000007810 */ /* 0x000fe20007ffe0ff */
[----:B------:R-:W-:Y:S02]  /*0340*/  IMAD.MOV.U32 R3, RZ, RZ, R5 ;  /* 0x000000ffff037224 */ /* 0x000fe400078e0005 */
[----:B------:R-:W-:Y:S01]  /*0350*/  VIADD R11, R11, 0x1000 ;  /* 0x000010000b0b7836 */ /* 0x000fe20000000000 */
[----:B------:R-:W-:Y:S02]  /*0360*/  ISETP.NE.AND P0, PT, R0, RZ, PT ;  /* 0x000000ff0000720c */ /* 0x000fe40003f05270 */
[----:B------:R0:W-:Y:S01]  /*0370*/  STG.E desc[UR8][R2.64+-0x2000], R7 ;  /* 0xffe0000702007986 */ /* 0x0001e2000c101908 */
[----:B------:R-:W-:-:S03]  /*0380*/  IADD3 R4, P2, PT, R2, 0x4000, RZ ;  /* 0x0000400002047810 */ /* 0x000fc60007f5e0ff */
[----:B------:R0:W-:Y:S02]  /*0390*/  STG.E desc[UR8][R2.64+-0x1c00], R7 ;  /* 0xffe4000702007986 */ /* 0x0001e4000c101908 */
[----:B------:R-:W-:Y:S02]  /*03a0*/  IMAD.X R5, RZ, RZ, R3, P2 ;  /* 0x000000ffff057224 */ /* 0x000fe400010e0603 */
[----:B------:R0:W-:Y:S04]  /*03b0*/  STG.E desc[UR8][R2.64+-0x1800], R7 ;  /* 0xffe8000702007986 */ /* 0x0001e8000c101908 */
        /* <DEDUP_REMOVED lines=12> */
[----:B------:R0:W-:Y:S01]  /*0480*/  STG.E desc[UR8][R2.64+0x1c00], R7 ;  /* 0x001c000702007986 */ /* 0x0001e2000c101908 */
[----:B------:R-:W-:Y:S05]  /*0490*/  @P0 BRA `(.L_x_92) ;  /* 0xfffffffc00a00947 */ /* 0x000fea000383ffff */
.L_x_91:
[----:B------:R-:W-:Y:S05]  /*04a0*/  BSYNC.RECONVERGENT B0 ;  /* 0x0000000000007941 */ /* 0x000fea0003800200 */
.L_x_90:
[----:B------:R-:W-:Y:S05]  /*04b0*/  @!P1 BRA `(.L_x_89) ;  /* 0x0000000000a49947 */ /* 0x000fea0003800000 */
[----:B------:R-:W-:Y:S01]  /*04c0*/  ISETP.GE.U32.AND P0, PT, R8, 0x8, PT ;  /* 0x000000080800780c */ /* 0x000fe20003f06070 */
[----:B------:R-:W-:Y:S01]  /*04d0*/  BSSY.RECONVERGENT B0, `(.L_x_93) ;  /* 0x0000010000007945 */ /* 0x000fe20003800200 */
[----:B------:R-:W-:-:S04]  /*04e0*/  LOP3.LUT R0, R6, 0x7, RZ, 0xc0, !PT ;  /* 0x0000000706007812 */ /* 0x000fc800078ec0ff */
[----:B------:R-:W-:-:S07]  /*04f0*/  ISETP.NE.AND P1, PT, R0, RZ, PT ;  /* 0x000000ff0000720c */ /* 0x000fce0003f25270 */
[----:B------:R-:W-:Y:S06]  /*0500*/  @!P0 BRA `(.L_x_94) ;  /* 0x0000000000308947 */ /* 0x000fec0003800000 */
[----:B0-----:R-:W0:Y:S08]  /*0510*/  LDC.64 R2, c[0x0][0x388] ;  /* 0x0000e200ff027b82 */ /* 0x001e300000000a00 */
[----:B------:R-:W1:Y:S01]  /*0520*/  LDC R5, c[0x0][0x3b0] ;  /* 0x0000ec00ff057b82 */ /* 0x000e620000000800 */
[----:B0-----:R-:W-:-:S04]  /*0530*/  IMAD.WIDE.U32 R2, R11, 0x4, R2 ;  /* 0x000000040b027825 */ /* 0x001fc800078e0002 */
[----:B------:R-:W-:Y:S01]  /*0540*/  VIADD R11, R11, 0x800 ;  /* 0x000008000b0b7836 */ /* 0x000fe20000000000 */
[----:B-1----:R1:W-:Y:S04]  /*0550*/  STG.E desc[UR8][R2.64], R5 ;  /* 0x0000000502007986 */ /* 0x0023e8000c101908 */
[----:B------:R1:W-:Y:S04]  /*0560*/  STG.E desc[UR8][R2.64+0x400], R5 ;  /* 0x0004000502007986 */ /* 0x0003e8000c101908 */
[----:B------:R1:W-:Y:S04]  /*0570*/  STG.E desc[UR8][R2.64+0x800], R5 ;  /* 0x0008000502007986 */ /* 0x0003e8000c101908 */
[----:B------:R1:W-:Y:S04]  /*0580*/  STG.E desc[UR8][R2.64+0xc00], R5 ;  /* 0x000c000502007986 */ /* 0x0003e8000c101908 */
[----:B------:R1:W-:Y:S04]  /*0590*/  STG.E desc[UR8][R2.64+0x1000], R5 ;  /* 0x0010000502007986 */ /* 0x0003e8000c101908 */
[----:B------:R1:W-:Y:S04]  /*05a0*/  STG.E desc[UR8][R2.64+0x1400], R5 ;  /* 0x0014000502007986 */ /* 0x0003e8000c101908 */
[----:B------:R1:W-:Y:S04]  /*05b0*/  STG.E desc[UR8][R2.64+0x1800], R5 ;  /* 0x0018000502007986 */ /* 0x0003e8000c101908 */
[----:B------:R1:W-:Y:S02]  /*05c0*/  STG.E desc[UR8][R2.64+0x1c00], R5 ;  /* 0x001c000502007986 */ /* 0x0003e4000c101908 */
.L_x_94:
[----:B------:R-:W-:Y:S05]  /*05d0*/  BSYNC.RECONVERGENT B0 ;  /* 0x0000000000007941 */ /* 0x000fea0003800200 */
.L_x_93:
[----:B------:R-:W-:Y:S05]  /*05e0*/  @!P1 BRA `(.L_x_89) ;  /* 0x0000000000589947 */ /* 0x000fea0003800000 */
[----:B------:R-:W-:Y:S02]  /*05f0*/  ISETP.GE.U32.AND P0, PT, R0, 0x4, PT ;  /* 0x000000040000780c */ /* 0x000fe40003f06070 */
[----:B------:R-:W-:-:S04]  /*0600*/  LOP3.LUT R0, R6, 0x3, RZ, 0xc0, !PT ;  /* 0x0000000306007812 */ /* 0x000fc800078ec0ff */
[----:B------:R-:W-:-:S07]  /*0610*/  ISETP.NE.AND P1, PT, R0, RZ, PT ;  /* 0x000000ff0000720c */ /* 0x000fce0003f25270 */
[----:B01----:R-:W0:Y:S08]  /*0620*/  @P0 LDC.64 R2, c[0x0][0x388] ;  /* 0x0000e200ff020b82 */ /* 0x003e300000000a00 */
[----:B------:R-:W1:Y:S01]  /*0630*/  @P0 LDC R5, c[0x0][0x3b0] ;  /* 0x0000ec00ff050b82 */ /* 0x000e620000000800 */
[C---:B0-----:R-:W-:Y:S01]  /*0640*/  @P0 IMAD.WIDE.U32 R2, R11.reuse, 0x4, R2 ;  /* 0x000000040b020825 */ /* 0x041fe200078e0002 */
[----:B------:R-:W-:-:S04]  /*0650*/  @P0 IADD3 R11, PT, PT, R11, 0x400, RZ ;  /* 0x000004000b0b0810 */ /* 0x000fc80007ffe0ff */
[----:B-1----:R2:W-:Y:S04]  /*0660*/  @P0 STG.E desc[UR8][R2.64], R5 ;  /* 0x0000000502000986 */ /* 0x0025e8000c101908 */
[----:B------:R2:W-:Y:S04]  /*0670*/  @P0 STG.E desc[UR8][R2.64+0x400], R5 ;  /* 0x0004000502000986 */ /* 0x0005e8000c101908 */
[----:B------:R2:W-:Y:S04]  /*0680*/  @P0 STG.E desc[UR8][R2.64+0x800], R5 ;  /* 0x0008000502000986 */ /* 0x0005e8000c101908 */
[----:B------:R2:W-:Y:S01]  /*0690*/  @P0 STG.E desc[UR8][R2.64+0xc00], R5 ;  /* 0x000c000502000986 */ /* 0x0005e2000c101908 */
[----:B------:R-:W-:Y:S05]  /*06a0*/  @!P1 BRA `(.L_x_89) ;  /* 0x0000000000289947 */ /* 0x000fea0003800000 */
[----:B--2---:R-:W0:Y:S01]  /*06b0*/  LDC.64 R2, c[0x0][0x388] ;  /* 0x0000e200ff027b82 */ /* 0x004e220000000a00 */
[----:B------:R-:W-:-:S07]  /*06c0*/  IMAD.MOV R0, RZ, RZ, -R0 ;  /* 0x000000ffff007224 */ /* 0x000fce00078e0a00 */
[----:B------:R-:W1:Y:S01]  /*06d0*/  LDC R5, c[0x0][0x3b0] ;  /* 0x0000ec00ff057b82 */ /* 0x000e620000000800 */
[----:B0-----:R-:W-:-:S07]  /*06e0*/  IMAD.WIDE.U32 R2, R11, 0x4, R2 ;  /* 0x000000040b027825 */ /* 0x001fce00078e0002 */
.L_x_95:
[----:B------:R-:W-:Y:S01]  /*06f0*/  VIADD R0, R0, 0x1 ;  /* 0x0000000100007836 */ /* 0x000fe20000000000 */
[----:B-1----:R0:W-:Y:S04]  /*0700*/  STG.E desc[UR8][R2.64], R5 ;  /* 0x0000000502007986 */ /* 0x0021e8000c101908 */
[----:B------:R-:W-:Y:S02]  /*0710*/  ISETP.NE.AND P0, PT, R0, RZ, PT ;  /* 0x000000ff0000720c */ /* 0x000fe40003f05270 */
[----:B0-----:R-:W-:-:S05]  /*0720*/  IADD3 R2, P1, PT, R2, 0x400, RZ ;  /* 0x0000040002027810 */ /* 0x001fca0007f3e0ff */
[----:B------:R-:W-:-:S06]  /*0730*/  IMAD.X R3, RZ, RZ, R3, P1 ;  /* 0x000000ffff037224 */ /* 0x000fcc00008e0603 */
[----:B------:R-:W-:Y:S05]  /*0740*/  @P0 BRA `(.L_x_95) ;  /* 0xfffffffc00e80947 */ /* 0x000fea000383ffff */
.L_x_89:
[----:B------:R-:W-:Y:S05]  /*0750*/  WARPSYNC.ALL ;  /* 0x0000000000007948 */ /* 0x000fea0003800000 */
[----:B------:R-:W-:Y:S06]  /*0760*/  BAR.SYNC.DEFER_BLOCKING 0x0 ;  /* 0x0000000000007b1d */ /* 0x000fec0000010000 */
[----:B------:R-:W-:Y:S05]  /*0770*/  EXIT ;  /* 0x000000000000794d */ /* 0x000fea0003800000 */
.L_x_88:
[----:B------:R-:W0:Y:S01]  /*0780*/  LDC R8, c[0x0][0x3a8] ;  /* 0x0000ea00ff087b82 */ /* 0x000e220000000800 */
[----:B------:R-:W1:Y:S01]  /*0790*/  S2R R0, SR_CgaCtaId ;  /* 0x0000000000007919 */ /* 0x000e620000008800 */
[----:B------:R-:W-:Y:S02]  /*07a0*/  MOV R7, 0x400 ;  /* 0x0000040000077802 */ /* 0x000fe40000000f00 */
[----:B------:R-:W-:-:S04]  /*07b0*/  IADD3 R3, PT, PT, R11, -0x100, RZ ;  /* 0xffffff000b037810 */ /* 0x000fc80007ffe0ff */
[----:B------:R-:W2:Y:S01]  /*07c0*/  LDC R5, c[0x0][0x360] ;  /* 0x0000d800ff057b82 */ /* 0x000ea20000000800 */
[C---:B0-----:R-:W-:Y:S01]  /*07d0*/  ISETP.GE.AND P0, PT, R8.reuse, 0x1, PT ;  /* 0x000000010800780c */ /* 0x041fe20003f06270 */
[----:B------:R-:W-:Y:S01]  /*07e0*/  IMAD.SHL.U32 R6, R8, 0x4, RZ ;  /* 0x0000000408067824 */ /* 0x000fe200078e00ff */
[----:B-1----:R-:W-:-:S05]  /*07f0*/  LEA R7, R0, R7, 0x18 ;  /* 0x0000000700077211 */ /* 0x002fca00078ec0ff */
[----:B------:R-:W-:-:S06]  /*0800*/  IMAD R2, R8, 0x4, R7 ;  /* 0x0000000408027824 */ /* 0x000fcc00078e0207 */
[----:B--2---:R-:W-:Y:S05]  /*0810*/  @!P0 BRA `(.L_x_96) ;  /* 0x0000000400188947 */ /* 0x004fea0003800000 */
[C---:B------:R-:W-:Y:S01]  /*0820*/  ISETP.GE.U32.AND P0, PT, R8.reuse, 0x10, PT ;  /* 0x000000100800780c */ /* 0x040fe20003f06070 */
[----:B------:R-:W-:Y:S01]  /*0830*/  IMAD.MOV.U32 R9, RZ, RZ, RZ ;  /* 0x000000ffff097224 */ /* 0x000fe200078e00ff */
[----:B------:R-:W-:-:S04]  /*0840*/  LOP3.LUT R13, R8, 0xf, RZ, 0xc0, !PT ;  /* 0x0000000f080d7812 */ /* 0x000fc800078ec0ff */
[----:B------:R-:W-:-:S07]  /*0850*/  ISETP.NE.AND P1, PT, R13, RZ, PT ;  /* 0x000000ff0d00720c */ /* 0x000fce0003f25270 */
[----:B------:R-:W-:Y:S06]  /*0860*/  @!P0 BRA `(.L_x_97) ;  /* 0x0000000000648947 */ /* 0x000fec0003800000 */
[----:B------:R-:W-:Y:S02]  /*0870*/  LEA R0, R11, 0xfffffc08, 0x2 ;  /* 0xfffffc080b007811 */ /* 0x000fe400078e10ff */
[----:B------:R-:W-:-:S03]  /*0880*/  LOP3.LUT R9, R8, 0x7ffffff0, RZ, 0xc0, !PT ;  /* 0x7ffffff008097812 */ /* 0x000fc600078ec0ff */
[----:B------:R-:W-:Y:S01]  /*0890*/  IMAD R0, R0, R8, R7 ;  /* 0x0000000800007224 */ /* 0x000fe200078e0207 */
[----:B------:R-:W-:-:S03]  /*08a0*/  IADD3 R12, PT, PT, -R9, RZ, RZ ;  /* 0x000000ff090c7210 */ /* 0x000fc60007ffe1ff */
[----:B------:R-:W-:-:S07]  /*08b0*/  VIADD R0, R0, 0x20 ;  /* 0x0000002000007836 */ /* 0x000fce0000000000 */
.L_x_98:
[----:B------:R-:W-:Y:S01]  /*08c0*/  VIADD R12, R12, 0x10 ;  /* 0x000000100c0c7836 */ /* 0x000fe20000000000 */
[----:B------:R-:W-:Y:S04]  /*08d0*/  STS [R0+-0x1c], RZ ;  /* 0xffffe4ff00007388 */ /* 0x000fe80000000800 */
[----:B------:R-:W-:Y:S01]  /*08e0*/  ISETP.NE.AND P0, PT, R12, RZ, PT ;  /* 0x000000ff0c00720c */ /* 0x000fe20003f05270 */
[----:B------:R-:W-:Y:S04]  /*08f0*/  STS [R0+-0x18], RZ ;  /* 0xffffe8ff00007388 */ /* 0x000fe80000000800 */
[----:B------:R-:W-:Y:S04]  /*0900*/  STS [R0+-0x14], RZ ;  /* 0xffffecff00007388 */ /* 0x000fe80000000800 */
[----:B------:R-:W-:Y:S04]  /*0910*/  STS [R0+-0x10], RZ ;  /* 0xfffff0ff00007388 */ /* 0x000fe80000000800 */
[----:B------:R-:W-:Y:S04]  /*0920*/  STS [R0+-0xc], RZ ;  /* 0xfffff4ff00007388 */ /* 0x000fe80000000800 */
[----:B------:R-:W-:Y:S04]  /*0930*/  STS [R0+-0x8], RZ ;  /* 0xfffff8ff00007388 */ /* 0x000fe80000000800 */
[----:B------:R-:W-:Y:S04]  /*0940*/  STS [R0+-0x4], RZ ;  /* 0xfffffcff00007388 */ /* 0x000fe80000000800 */
[----:B------:R-:W-:Y:S04]  /*0950*/  STS [R0], RZ ;  /* 0x000000ff00007388 */ /* 0x000fe80000000800 */
[----:B------:R-:W-:Y:S04]  /*0960*/  STS [R0+0x4], RZ ;  /* 0x000004ff00007388 */ /* 0x000fe80000000800 */
[----:B------:R-:W-:Y:S04]  /*0970*/  STS [R0+0x8], RZ ;  /* 0x000008ff00007388 */ /* 0x000fe80000000800 */
[----:B------:R-:W-:Y:S04]  /*0980*/  STS [R0+0xc], RZ ;  /* 0x00000cff00007388 */ /* 0x000fe80000000800 */
[----:B------:R-:W-:Y:S04]  /*0990*/  STS [R0+0x10], RZ ;  /* 0x000010ff00007388 */ /* 0x000fe80000000800 */
[----:B------:R-:W-:Y:S04]  /*09a0*/  STS [R0+0x14], RZ ;  /* 0x000014ff00007388 */ /* 0x000fe80000000800 */
[----:B------:R-:W-:Y:S04]  /*09b0*/  STS [R0+0x18], RZ ;  /* 0x000018ff00007388 */ /* 0x000fe80000000800 */
[----:B------:R-:W-:Y:S04]  /*09c0*/  STS [R0+0x1c], RZ ;  /* 0x00001cff00007388 */ /* 0x000fe80000000800 */
[----:B------:R0:W-:Y:S02]  /*09d0*/  STS [R0+0x20], RZ ;  /* 0x000020ff00007388 */ /* 0x0001e40000000800 */
[----:B0-----:R-:W-:Y:S01]  /*09e0*/  VIADD R0, R0, 0x40 ;  /* 0x0000004000007836 */ /* 0x001fe20000000000 */
[----:B------:R-:W-:Y:S06]  /*09f0*/  @P0 BRA `(.L_x_98) ;  /* 0xfffffffc00b00947 */ /* 0x000fec000383ffff */
.L_x_97:
[----:B------:R-:W-:Y:S01]  /*0a00*/  IADD3 R12, PT, PT, R11, -0xff, RZ ;  /* 0xffffff010b0c7810 */ /* 0x000fe20007ffe0ff */
[----:B------:R-:W-:Y:S06]  /*0a10*/  @!P1 BRA `(.L_x_96) ;  /* 0x0000000000989947 */ /* 0x000fec0003800000 */
[----:B------:R-:W-:Y:S02]  /*0a20*/  ISETP.GE.U32.AND P0, PT, R13, 0x8, PT ;  /* 0x000000080d00780c */ /* 0x000fe40003f06070 */
[----:B------:R-:W-:-:S04]  /*0a30*/  LOP3.LUT R14, R8, 0x7, RZ, 0xc0, !PT ;  /* 0x00000007080e7812 */ /* 0x000fc800078ec0ff */
[----:B------:R-:W-:-:S07]  /*0a40*/  ISETP.NE.AND P1, PT, R14, RZ, PT ;  /* 0x000000ff0e00720c */ /* 0x000fce0003f25270 */
[----:B------:R-:W-:Y:S06]  /*0a50*/  @!P0 BRA `(.L_x_99) ;  /* 0x00000000002c8947 */ /* 0x000fec0003800000 */
[----:B------:R-:W-:Y:S02]  /*0a60*/  IMAD R13, R12, R8, R9 ;  /* 0x000000080c0d7224 */ /* 0x000fe400078e0209 */
[----:B------:R-:W-:Y:S02]  /*0a70*/  VIADD R9, R9, 0x8 ;  /* 0x0000000809097836 */ /* 0x000fe40000000000 */
[----:B------:R-:W-:-:S05]  /*0a80*/  IMAD R13, R13, 0x4, R2 ;  /* 0x000000040d0d7824 */ /* 0x000fca00078e0202 */
[----:B------:R0:W-:Y:S04]  /*0a90*/  STS [R13+0x4], RZ ;  /* 0x000004ff0d007388 */ /* 0x0001e80000000800 */
[----:B------:R0:W-:Y:S04]  /*0aa0*/  STS [R13+0x8], RZ ;  /* 0x000008ff0d007388 */ /* 0x0001e80000000800 */
[----:B------:R0:W-:Y:S04]  /*0ab0*/  STS [R13+0xc], RZ ;  /* 0x00000cff0d007388 */ /* 0x0001e80000000800 */
[----:B------:R0:W-:Y:S04]  /*0ac0*/  STS [R13+0x10], RZ ;  /* 0x000010ff0d007388 */ /* 0x0001e80000000800 */
[----:B------:R0:W-:Y:S04]  /*0ad0*/  STS [R13+0x14], RZ ;  /* 0x000014ff0d007388 */ /* 0x0001e80000000800 */
[----:B------:R0:W-:Y:S04]  /*0ae0*/  STS [R13+0x18], RZ ;  /* 0x000018ff0d007388 */ /* 0x0001e80000000800 */
[----:B------:R0:W-:Y:S04]  /*0af0*/  STS [R13+0x1c], RZ ;  /* 0x00001cff0d007388 */ /* 0x0001e80000000800 */
[----:B------:R0:W-:Y:S02]  /*0b00*/  STS [R13+0x20], RZ ;  /* 0x000020ff0d007388 */ /* 0x0001e40000000800 */
.L_x_99:
[----:B------:R-:W-:Y:S05]  /*0b10*/  @!P1 BRA `(.L_x_96) ;  /* 0x0000000000589947 */ /* 0x000fea0003800000 */
[----:B------:R-:W-:Y:S02]  /*0b20*/  ISETP.GE.U32.AND P0, PT, R14, 0x4, PT ;  /* 0x000000040e00780c */ /* 0x000fe40003f06070 */
[----:B------:R-:W-:-:S04]  /*0b30*/  LOP3.LUT R0, R8, 0x3, RZ, 0xc0, !PT ;  /* 0x0000000308007812 */ /* 0x000fc800078ec0ff */
[----:B------:R-:W-:-:S07]  /*0b40*/  ISETP.NE.AND P1, PT, R0, RZ, PT ;  /* 0x000000ff0000720c */ /* 0x000fce0003f25270 */
[----:B------:R-:W-:Y:S06]  /*0b50*/  @!P0 BRA `(.L_x_100) ;  /* 0x00000000001c8947 */ /* 0x000fec0003800000 */
[----:B0-----:R-:W-:Y:S01]  /*0b60*/  IMAD R13, R12, R8, R9 ;  /* 0x000000080c0d7224 */ /* 0x001fe200078e0209 */
[----:B------:R-:W-:-:S03]  /*0b70*/  IADD3 R9, PT, PT, R9, 0x4, RZ ;  /* 0x0000000409097810 */ /* 0x000fc60007ffe0ff */
[----:B------:R-:W-:-:S05]  /*0b80*/  IMAD R13, R13, 0x4, R2 ;  /* 0x000000040d0d7824 */ /* 0x000fca00078e0202 */
[----:B------:R1:W-:Y:S04]  /*0b90*/  STS [R13+0x4], RZ ;  /* 0x000004ff0d007388 */ /* 0x0003e80000000800 */
[----:B------:R1:W-:Y:S04]  /*0ba0*/  STS [R13+0x8], RZ ;  /* 0x000008ff0d007388 */ /* 0x0003e80000000800 */
[----:B------:R1:W-:Y:S04]  /*0bb0*/  STS [R13+0xc], RZ ;  /* 0x00000cff0d007388 */ /* 0x0003e80000000800 */
[----:B------:R1:W-:Y:S02]  /*0bc0*/  STS [R13+0x10], RZ ;  /* 0x000010ff0d007388 */ /* 0x0003e40000000800 */
.L_x_100:
[----:B------:R-:W-:Y:S05]  /*0bd0*/  @!P1 BRA `(.L_x_96) ;  /* 0x0000000000289947 */ /* 0x000fea0003800000 */
[----:B------:R-:W-:Y:S01]  /*0be0*/  LEA R12, R11, 0xfffffc08, 0x2 ;  /* 0xfffffc080b0c7811 */ /* 0x000fe200078e10ff */
[----:B------:R-:W-:Y:S02]  /*0bf0*/  IMAD.SHL.U32 R9, R9, 0x4, RZ ;  /* 0x0000000409097824 */ /* 0x000fe400078e00ff */
[----:B------:R-:W-:Y:S02]  /*0c00*/  IMAD.MOV R0, RZ, RZ, -R0 ;  /* 0x000000ffff007224 */ /* 0x000fe400078e0a00 */
[----:B------:R-:W-:-:S05]  /*0c10*/  IMAD R12, R12, R8, R9 ;  /* 0x000000080c0c7224 */ /* 0x000fca00078e0209 */
[----:B------:R-:W-:-:S07]  /*0c20*/  IADD3 R12, PT, PT, R12, 0x4, R7 ;  /* 0x000000040c0c7810 */ /* 0x000fce0007ffe007 */
.L_x_101:
[----:B------:R-:W-:Y:S01]  /*0c30*/  VIADD R0, R0, 0x1 ;  /* 0x0000000100007836 */ /* 0x000fe20000000000 */
[----:B------:R2:W-:Y:S04]  /*0c40*/  STS [R12], RZ ;  /* 0x000000ff0c007388 */ /* 0x0005e80000000800 */
[----:B------:R-:W-:Y:S02]  /*0c50*/  ISETP.NE.AND P0, PT, R0, RZ, PT ;  /* 0x000000ff0000720c */ /* 0x000fe40003f05270 */
[----:B--2---:R-:W-:-:S11]  /*0c60*/  IADD3 R12, PT, PT, R12, 0x4, RZ ;  /* 0x000000040c0c7810 */ /* 0x004fd60007ffe0ff */
[----:B------:R-:W-:Y:S05]  /*0c70*/  @P0 BRA `(.L_x_101) ;  /* 0xfffffffc00ec0947 */ /* 0x000fea000383ffff */
.L_x_96:
[----:B------:R-:W2:Y:S01]  /*0c80*/  LDC R18, c[0x0][0x3b0] ;  /* 0x0000ec00ff127b82 */ /* 0x000ea20000000800 */
[----:B------:R-:W-:Y:S01]  /*0c90*/  VIADD R0, R5, 0xffffff00 ;  /* 0xffffff0005007836 */ /* 0x000fe20000000000 */
[----:B--2---:R-:W-:-:S13]  /*0ca0*/  ISETP.GE.AND P0, PT, R3, R18, PT ;  /* 0x000000120300720c */ /* 0x004fda0003f06270 */
[----:B------:R-:W-:Y:S05]  /*0cb0*/  @P0 BRA `(.L_x_102) ;  /* 0x00000000008c0947 */ /* 0x000fea0003800000 */
[----:B------:R-:W2:Y:S01]  /*0cc0*/  LDCU.64 UR4, c[0x0][0x3a0] ;  /* 0x00007400ff0477ac */ /* 0x000ea20008000a00 */
[----:B------:R-:W-:Y:S01]  /*0cd0*/  VIADD R15, R11, 0xffffff01 ;  /* 0xffffff010b0f7836 */ /* 0x000fe20000000000 */
[----:B--2---:R-:W-:-:S04]  /*0ce0*/  UISETP.NE.U32.AND UP0, UPT, UR4, URZ, UPT ;  /* 0x000000ff0400728c */ /* 0x004fc8000bf05070 */
[----:B------:R-:W-:-:S09]  /*0cf0*/  UISETP.NE.AND.EX UP0, UPT, UR5, URZ, UPT, UP0 ;  /* 0x000000ff0500728c */ /* 0x000fd2000bf05300 */
[----:B------:R-:W-:Y:S05]  /*0d00*/  BRA.U !UP0, `(.L_x_103) ;  /* 0x0000000108487547 */ /* 0x000fea000b800000 */
[----:B01----:R-:W0:Y:S01]  /*0d10*/  LDC.64 R12, c[0x0][0x380] ;  /* 0x0000e000ff0c7b82 */ /* 0x003e220000000a00 */
[----:B------:R-:W-:-:S07]  /*0d20*/  IMAD.MOV.U32 R21, RZ, RZ, R3 ;  /* 0x000000ffff157224 */ /* 0x000fce00078e0003 */
[----:B------:R-:W1:Y:S02]  /*0d30*/  LDC.64 R8, c[0x0][0x3a0] ;  /* 0x0000e800ff087b82 */ /* 0x000e640000000a00 */
.L_x_104:
[----:B0-----:R-:W-:-:S06]  /*0d40*/  IMAD.WIDE R16, R21, 0x4, R12 ;  /* 0x0000000415107825 */ /* 0x001fcc00078e020c */
[----:B------:R-:W1:Y:S02]  /*0d50*/  LDG.E.CONSTANT R17, desc[UR8][R16.64] ;  /* 0x0000000810117981 */ /* 0x000e64000c1e9900 */
[----:B-1----:R-:W-:-:S06]  /*0d60*/  IMAD.WIDE R18, R17, 0x4, R8 ;  /* 0x0000000411127825 */ /* 0x002fcc00078e0208 */
[----:B------:R-:W2:Y:S01]  /*0d70*/  LDG.E.CONSTANT R18, desc[UR8][R18.64] ;  /* 0x0000000812127981 */ /* 0x000ea2000c1e9900 */
[----:B------:R-:W-:Y:S01]  /*0d80*/  IMAD.IADD R21, R21, 0x1, R0 ;  /* 0x0000000115157824 */ /* 0x000fe200078e0200 */
[----:B--2---:R-:W-:-:S13]  /*0d90*/  ISETP.NE.AND P0, PT, R18, -0x1, PT ;  /* 0xffffffff1200780c */ /* 0x004fda0003f05270 */
[----:B------:R-:W0:Y:S02]  /*0da0*/  @P0 LDC R23, c[0x0][0x3a8] ;  /* 0x0000ea00ff170b82 */ /* 0x000e240000000800 */
[----:B0-----:R-:W-:-:S05]  /*0db0*/  @P0 IMAD R23, R15, R23, R18 ;  /* 0x000000170f170224 */ /* 0x001fca00078e0212 */
[----:B------:R-:W-:-:S05]  /*0dc0*/  @P0 LEA R23, R23, R2, 0x2 ;  /* 0x0000000217170211 */ /* 0x000fca00078e10ff */
[----:B------:R-:W0:Y:S02]  /*0dd0*/  @P0 LDS R14, [R23+0x4] ;  /* 0x00000400170e0984 */ /* 0x000e240000000800 */
[----:B0-----:R-:W-:-:S05]  /*0de0*/  @P0 VIADD R14, R14, 0x1 ;  /* 0x000000010e0e0836 */ /* 0x001fca0000000000 */
[----:B------:R2:W-:Y:S01]  /*0df0*/  @P0 STS [R23+0x4], R14 ;  /* 0x0000040e17000388 */ /* 0x0005e20000000800 */
[----:B------:R-:W-:-:S13]  /*0e00*/  ISETP.GE.AND P0, PT, R21, UR10, PT ;  /* 0x0000000a15007c0c */ /* 0x000fda000bf06270 */
[----:B--2---:R-:W-:Y:S05]  /*0e10*/  @!P0 BRA `(.L_x_104) ;  /* 0xfffffffc00c88947 */ /* 0x004fea000383ffff */
[----:B------:R-:W-:Y:S05]  /*0e20*/  BRA `(.L_x_102) ;  /* 0x0000000000307947 */ /* 0x000fea0003800000 */
.L_x_103:
[----:B01----:R-:W0:Y:S01]  /*0e30*/  LDC.64 R12, c[0x0][0x380] ;  /* 0x0000e000ff0c7b82 */ /* 0x003e220000000a00 */
[----:B------:R-:W-:-:S07]  /*0e40*/  IMAD.MOV.U32 R9, RZ, RZ, R3 ;  /* 0x000000ffff097224 */ /* 0x000fce00078e0003 */
.L_x_105:
[----:B0-----:R-:W-:-:S06]  /*0e50*/  IMAD.WIDE R16, R9, 0x4, R12 ;  /* 0x0000000409107825 */ /* 0x001fcc00078e020c */
[----:B--2---:R-:W2:Y:S01]  /*0e60*/  LDG.E.CONSTANT R16, desc[UR8][R16.64] ;  /* 0x0000000810107981 */ /* 0x004ea2000c1e9900 */
[----:B------:R-:W-:-:S05]  /*0e70*/  IMAD.IADD R9, R9, 0x1, R0 ;  /* 0x0000000109097824 */ /* 0x000fca00078e0200 */
[----:B------:R-:W-:Y:S01]  /*0e80*/  ISETP.GE.AND P0, PT, R9, R18, PT ;  /* 0x000000120900720c */ /* 0x000fe20003f06270 */
[----:B--2---:R-:W-:-:S05]  /*0e90*/  IMAD R19, R15, R8, R16 ;  /* 0x000000080f137224 */ /* 0x004fca00078e0210 */
[----:B------:R-:W-:-:S05]  /*0ea0*/  LEA R19, R19, R2, 0x2 ;  /* 0x0000000213137211 */ /* 0x000fca00078e10ff */
[----:B------:R-:W0:Y:S02]  /*0eb0*/  LDS R14, [R19+0x4] ;  /* 0x00000400130e7984 */ /* 0x000e240000000800 */
[----:B0-----:R-:W-:-:S05]  /*0ec0*/  VIADD R14, R14, 0x1 ;  /* 0x000000010e0e7836 */ /* 0x001fca0000000000 */
[----:B------:R2:W-:Y:S01]  /*0ed0*/  STS [R19+0x4], R14 ;  /* 0x0000040e13007388 */ /* 0x0005e20000000800 */
[----:B------:R-:W-:Y:S05]  /*0ee0*/  @!P0 BRA `(.L_x_105) ;  /* 0xfffffffc00d88947 */ /* 0x000fea000383ffff */
.L_x_102:
[----:B------:R-:W-:Y:S05]  /*0ef0*/  WARPSYNC.ALL ;  /* 0x0000000000007948 */ /* 0x000fea0003800000 */
[----:B------:R-:W0:Y:S01]  /*0f00*/  LDCU UR4, c[0x0][0x3a8] ;  /* 0x00007500ff0477ac */ /* 0x000e220008000800 */
[----:B------:R-:W-:Y:S01]  /*0f10*/  BSSY.RECONVERGENT B0, `(.L_x_106) ;  /* 0x00000b8000007945 */ /* 0x000fe20003800200 */
[----:B01----:R-:W-:Y:S01]  /*0f20*/  IMAD.U32 R13, RZ, RZ, UR4 ;  /* 0x00000004ff0d7e24 */ /* 0x003fe2000f8e00ff */
[----:B------:R-:W-:Y:S04]  /*0f30*/  BAR.SYNC.DEFER_BLOCKING 0x0 ;  /* 0x0000000000007b1d */ /* 0x000fe80000010000 */
[----:B------:R-:W-:-:S13]  /*0f40*/  ISETP.GE.AND P0, PT, R3, R13, PT ;  /* 0x0000000d0300720c */ /* 0x000fda0003f06270 */
[----:B------:R-:W-:Y:S05]  /*0f50*/  @P0 BRA `(.L_x_107) ;  /* 0x0000000800cc0947 */ /* 0x000fea0003800000 */
[----:B------:R-:W-:Y:S02]  /*0f60*/  LEA R8, R11, R2, 0x2 ;  /* 0x000000020b087211 */ /* 0x000fe400078e10ff */
[----:B------:R-:W-:-:S03]  /*0f70*/  ISETP.GE.U32.AND P0, PT, R5, 0x101, PT ;  /* 0x000001010500780c */ /* 0x000fc60003f06070 */
[----:B------:R0:W-:Y:S10]  /*0f80*/  STS [R8+-0x3fc], RZ ;  /* 0xfffc04ff08007388 */ /* 0x0001f40000000800 */
[----:B0-----:R-:W-:Y:S05]  /*0f90*/  @!P0 BRA `(.L_x_107) ;  /* 0x0000000800bc8947 */ /* 0x001fea0003800000 */
[----:B------:R-:W-:Y:S01]  /*0fa0*/  VIADD R8, R5, 0xfffffeff ;  /* 0xfffffeff05087836 */ /* 0x000fe20000000000 */
[----:B------:R-:W-:-:S04]  /*0fb0*/  UMOV UR4, 0x1 ;  /* 0x0000000100047882 */ /* 0x000fc80000000000 */
[----:B------:R-:W-:Y:S02]  /*0fc0*/  ISETP.GE.U32.AND P0, PT, R8, 0x3, PT ;  /* 0x000000030800780c */ /* 0x000fe40003f06070 */
[----:B------:R-:W-:-:S11]  /*0fd0*/  LOP3.LUT R8, R5, 0x3, RZ, 0xc0, !PT ;  /* 0x0000000305087812 */ /* 0x000fd600078ec0ff */
[----:B------:R-:W-:Y:S05]  /*0fe0*/  @!P0 BRA `(.L_x_108) ;  /* 0x0000000800588947 */ /* 0x000fea0003800000 */
[----:B------:R-:W-:Y:S01]  /*0ff0*/  IMAD R12, R11, 0x4, R6 ;  /* 0x000000040b0c7824 */ /* 0x000fe200078e0206 */
[----:B------:R-:W-:-:S03]  /*1000*/  UMOV UR4, URZ ;  /* 0x000000ff00047c82 */ /* 0x000fc60008000000 */
[----:B------:R-:W-:Y:S01]  /*1010*/  IMAD.IADD R12, R7, 0x1, R12 ;  /* 0x00000001070c7824 */ /* 0x000fe200078e020c */
[----:B------:R-:W-:-:S03]  /*1020*/  LOP3.LUT R7, R0, 0xfffffffc, RZ, 0xc0, !PT ;  /* 0xfffffffc00077812 */ /* 0x000fc600078ec0ff */
[----:B------:R-:W-:Y:S01]  /*1030*/  VIADD R9, R12, 0xfffffc04 ;  /* 0xfffffc040c097836 */ /* 0x000fe20000000000 */
[----:B--2---:R0:W1:Y:S01]  /*1040*/  LDS R14, [R12+-0x3fc] ;  /* 0xfffc04000c0e7984 */ /* 0x0040620000000800 */
[----:B------:R-:W-:-:S04]  /*1050*/  IADD3 R7, PT, PT, -R7, RZ, RZ ;  /* 0x000000ff07077210 */ /* 0x000fc80007ffe1ff */
[----:B------:R-:W-:-:S13]  /*1060*/  ISETP.GE.AND P0, PT, R7, RZ, PT ;  /* 0x000000ff0700720c */ /* 0x000fda0003f06270 */
[----:B0-----:R-:W-:Y:S05]  /*1070*/  @P0 BRA `(.L_x_109) ;  /* 0x0000000400dc0947 */ /* 0x001fea0003800000 */
[----:B------:R-:W-:Y:S01]  /*1080*/  IMAD.MOV R12, RZ, RZ, -R7 ;  /* 0x000000ffff0c7224 */ /* 0x000fe200078e0a07 */
[----:B------:R-:W-:-:S04]  /*1090*/  PLOP3.LUT P0, PT, PT, PT, PT, 0x80, 0x8 ;  /* 0x000000000008781c */ /* 0x000fc80003f0f070 */
[----:B------:R-:W-:-:S13]  /*10a0*/  ISETP.GT.AND P1, PT, R12, 0xc, PT ;  /* 0x0000000c0c00780c */ /* 0x000fda0003f24270 */
[----:B------:R-:W-:Y:S05]  /*10b0*/  @!P1 BRA `(.L_x_110) ;  /* 0x0000000400249947 */ /* 0x000fea0003800000 */
[----:B------:R-:W-:-:S13]  /*10c0*/  PLOP3.LUT P0, PT, PT, PT, PT, 0x8, 0x80 ;  /* 0x000000000080781c */ /* 0x000fda0003f0e170 */
.L_x_111:
[C-C-:B------:R-:W-:Y:S01]  /*10d0*/  IMAD.IADD R15, R6.reuse, 0x1, R9.reuse ;  /* 0x00000001060f7824 */ /* 0x140fe200078e0209 */
[----:B------:R-:W-:Y:S01]  /*10e0*/  UIADD3 UR4, UPT, UPT, UR4, 0x10, URZ ;  /* 0x0000001004047890 */ /* 0x000fe2000fffe0ff */
[----:B------:R-:W-:Y:S02]  /*10f0*/  IMAD R9, R13, 0x10, R9 ;  /* 0x000000100d097824 */ /* 0x000fe400078e0209 */
[----:B------:R-:W-:Y:S01]  /*1100*/  VIADD R7, R7, 0x10 ;  /* 0x0000001007077836 */ /* 0x000fe20000000000 */
[----:B------:R-:W1:Y:S04]  /*1110*/  LDS R17, [R15] ;  /* 0x000000000f117984 */ /* 0x000e680000000800 */
[----:B------:R-:W-:Y:S02]  /*1120*/  ISETP.GE.AND P1, PT, R7, -0xc, PT ;  /* 0xfffffff40700780c */ /* 0x000fe40003f26270 */
[----:B01----:R-:W-:Y:S01]  /*1130*/  IADD3 R14, PT, PT, R17, R14, RZ ;  /* 0x0000000e110e7210 */ /* 0x003fe20007ffe0ff */
[----:B------:R-:W-:-:S04]  /*1140*/  IMAD.IADD R17, R6, 0x1, R15 ;  /* 0x0000000106117824 */ /* 0x000fc800078e020f */
[----:B------:R0:W-:Y:S04]  /*1150*/  STS [R15], R14 ;  /* 0x0000000e0f007388 */ /* 0x0001e80000000800 */
[----:B------:R-:W1:Y:S01]  /*1160*/  LDS R19, [R17] ;  /* 0x0000000011137984 */ /* 0x000e620000000800 */
[----:B0-----:R-:W-:Y:S01]  /*1170*/  IADD3 R15, PT, PT, R6, R9, RZ ;  /* 0x00000009060f7210 */ /* 0x001fe20007ffe0ff */
[----:B------:R-:W-:Y:S02]  /*1180*/  IMAD R9, R13, 0x10, R9 ;  /* 0x000000100d097824 */ /* 0x000fe400078e0209 */
[----:B-1----:R-:W-:Y:S02]  /*1190*/  IMAD.IADD R12, R14, 0x1, R19 ;  /* 0x000000010e0c7824 */ /* 0x002fe400078e0213 */
[----:B------:R-:W-:-:S03]  /*11a0*/  IMAD.IADD R19, R6, 0x1, R17 ;  /* 0x0000000106137824 */ /* 0x000fc600078e0211 */
[----:B------:R0:W-:Y:S01]  /*11b0*/  STS [R17], R12 ;  /* 0x0000000c11007388 */ /* 0x0001e20000000800 */
[----:B------:R-:W-:-:S03]  /*11c0*/  IMAD.IADD R18, R6, 0x1, R19 ;  /* 0x0000000106127824 */ /* 0x000fc600078e0213 */
[----:B------:R-:W1:Y:S01]  /*11d0*/  LDS R21, [R19] ;  /* 0x0000000013157984 */ /* 0x000e620000000800 */
[----:B0-----:R-:W-:Y:S01]  /*11e0*/  IMAD.IADD R17, R6, 0x1, R15 ;  /* 0x0000000106117824 */ /* 0x001fe200078e020f */
[----:B-1----:R-:W-:-:S05]  /*11f0*/  IADD3 R16, PT, PT, R12, R21, RZ ;  /* 0x000000150c107210 */ /* 0x002fca0007ffe0ff */
[----:B------:R0:W-:Y:S04]  /*1200*/  STS [R19], R16 ;  /* 0x0000001013007388 */ /* 0x0001e80000000800 */
[----:B------:R-:W1:Y:S01]  /*1210*/  LDS R21, [R18] ;  /* 0x0000000012157984 */ /* 0x000e620000000800 */
[----:B0-----:R-:W-:Y:S01]  /*1220*/  IADD3 R19, PT, PT, R6, R17, RZ ;  /* 0x0000001106137210 */ /* 0x001fe20007ffe0ff */
[----:B-1----:R-:W-:-:S05]  /*1230*/  IMAD.IADD R21, R16, 0x1, R21 ;  /* 0x0000000110157824 */ /* 0x002fca00078e0215 */
[----:B------:R0:W-:Y:S04]  /*1240*/  STS [R18], R21 ;  /* 0x0000001512007388 */ /* 0x0001e80000000800 */
[----:B------:R-:W1:Y:S01]  /*1250*/  LDS R14, [R15] ;  /* 0x000000000f0e7984 */ /* 0x000e620000000800 */
[----:B0-----:R-:W-:Y:S02]  /*1260*/  IMAD.IADD R18, R6, 0x1, R19 ;  /* 0x0000000106127824 */ /* 0x001fe400078e0213 */
[----:B-1----:R-:W-:-:S05]  /*1270*/  IMAD.IADD R14, R21, 0x1, R14 ;  /* 0x00000001150e7824 */ /* 0x002fca00078e020e */
[----:B------:R0:W-:Y:S04]  /*1280*/  STS [R15], R14 ;  /* 0x0000000e0f007388 */ /* 0x0001e80000000800 */
[----:B------:R-:W1:Y:S01]  /*1290*/  LDS R23, [R17] ;  /* 0x0000000011177984 */ /* 0x000e620000000800 */
[----:B0-----:R-:W-:Y:S01]  /*12a0*/  IMAD.IADD R15, R6, 0x1, R9 ;  /* 0x00000001060f7824 */ /* 0x001fe200078e0209 */
[----:B------:R-:W-:Y:S01]  /*12b0*/  LEA R9, R13, R9, 0x4 ;  /* 0x000000090d097211 */ /* 0x000fe200078e20ff */
        /* <DEDUP_REMOVED lines=8> */
[----:B-1----:R-:W-:-:S05]  /*1340*/  IADD3 R21, PT, PT, R16, R21, RZ ;  /* 0x0000001510157210 */ /* 0x002fca0007ffe0ff */
[----:B------:R0:W-:Y:S04]  /*1350*/  STS [R18], R21 ;  /* 0x0000001512007388 */ /* 0x0001e80000000800 */
[----:B------:R-:W1:Y:S01]  /*1360*/  LDS R14, [R15] ;  /* 0x000000000f0e7984 */ /* 0x000e620000000800 */
[----:B0-----:R-:W-:Y:S02]  /*1370*/  IMAD.IADD R18, R6, 0x1, R19 ;  /* 0x0000000106127824 */ /* 0x001fe400078e0213 */
[----:B-1----:R-:W-:-:S05]  /*1380*/  IMAD.IADD R14, R21, 0x1, R14 ;  /* 0x00000001150e7824 */ /* 0x002fca00078e020e */
[----:B------:R0:W-:Y:S04]  /*1390*/  STS [R15], R14 ;  /* 0x0000000e0f007388 */ /* 0x0001e80000000800 */
[----:B------:R-:W1:Y:S01]  /*13a0*/  LDS R23, [R17] ;  /* 0x0000000011177984 */ /* 0x000e620000000800 */
[--C-:B0-----:R-:W-:Y:S02]  /*13b0*/  IMAD.IADD R15, R6, 0x1, R9.reuse ;  /* 0x00000001060f7824 */ /* 0x101fe400078e0209 */
[----:B------:R-:W-:Y:S01]  /*13c0*/  IMAD R9, R13, 0x10, R9 ;  /* 0x000000100d097824 */ /* 0x000fe200078e0209 */
        /* <DEDUP_REMOVED lines=9> */
[----:B------:R-:W-:Y:S04]  /*1460*/  STS [R18], R21 ;  /* 0x0000001512007388 */ /* 0x000fe80000000800 */
[----:B------:R-:W0:Y:S02]  /*1470*/  LDS R14, [R15] ;  /* 0x000000000f0e7984 */ /* 0x000e240000000800 */
[----:B0-----:R-:W-:Y:S01]  /*1480*/  IMAD.IADD R12, R21, 0x1, R14 ;  /* 0x00000001150c7824 */ /* 0x001fe200078e020e */
[----:B------:R-:W-:-:S04]  /*1490*/  IADD3 R21, PT, PT, R6, R19, RZ ;  /* 0x0000001306157210 */ /* 0x000fc80007ffe0ff */
[----:B------:R-:W-:Y:S04]  /*14a0*/  STS [R15], R12 ;  /* 0x0000000c0f007388 */ /* 0x000fe80000000800 */
[----:B------:R-:W0:Y:S02]  /*14b0*/  LDS R23, [R17] ;  /* 0x0000000011177984 */ /* 0x000e240000000800 */
[----:B0-----:R-:W-:-:S05]  /*14c0*/  IMAD.IADD R16, R12, 0x1, R23 ;  /* 0x000000010c107824 */ /* 0x001fca00078e0217 */
[----:B------:R-:W-:Y:S04]  /*14d0*/  STS [R17], R16 ;  /* 0x0000001011007388 */ /* 0x000fe80000000800 */
[----:B------:R-:W0:Y:S02]  /*14e0*/  LDS R23, [R19] ;  /* 0x0000000013177984 */ /* 0x000e240000000800 */
[----:B0-----:R-:W-:-:S05]  /*14f0*/  IMAD.IADD R20, R16, 0x1, R23 ;  /* 0x0000000110147824 */ /* 0x001fca00078e0217 */
[----:B------:R-:W-:Y:S04]  /*1500*/  STS [R19], R20 ;  /* 0x0000001413007388 */ /* 0x000fe80000000800 */
[----:B------:R-:W0:Y:S02]  /*1510*/  LDS R23, [R21] ;  /* 0x0000000015177984 */ /* 0x000e240000000800 */
[----:B0-----:R-:W-:-:S05]  /*1520*/  IMAD.IADD R14, R20, 0x1, R23 ;  /* 0x00000001140e7824 */ /* 0x001fca00078e0217 */
[----:B------:R0:W-:Y:S01]  /*1530*/  STS [R21], R14 ;  /* 0x0000000e15007388 */ /* 0x0001e20000000800 */
[----:B------:R-:W-:Y:S05]  /*1540*/  @!P1 BRA `(.L_x_111) ;  /* 0xfffffff800e09947 */ /* 0x000fea000383ffff */
.L_x_110:
[----:B------:R-:W-:-:S04]  /*1550*/  IADD3 R12, PT, PT, -R7, RZ, RZ ;  /* 0x000000ff070c7210 */ /* 0x000fc80007ffe1ff */
[----:B------:R-:W-:-:S13]  /*1560*/  ISETP.GT.AND P1, PT, R12, 0x4, PT ;  /* 0x000000040c00780c */ /* 0x000fda0003f24270 */
[----:B------:R-:W-:Y:S05]  /*1570*/  @!P1 BRA `(.L_x_112) ;  /* 0x0000000000949947 */ /* 0x000fea0003800000 */
[----:B------:R-:W-:Y:S01]  /*1580*/  IMAD.IADD R15, R6, 0x1, R9 ;  /* 0x00000001060f7824 */ /* 0x000fe200078e0209 */
[----:B------:R-:W-:Y:S01]  /*1590*/  LEA R9, R13, R9, 0x4 ;  /* 0x000000090d097211 */ /* 0x000fe200078e20ff */
[----:B------:R-:W-:Y:S01]  /*15a0*/  VIADD R7, R7, 0x8 ;  /* 0x0000000807077836 */ /* 0x000fe20000000000 */
[----:B------:R-:W-:Y:S01]  /*15b0*/  PLOP3.LUT P0, PT, PT, PT, PT, 0x8, 0x80 ;  /* 0x000000000080781c */ /* 0x000fe20003f0e170 */
[----:B------:R-:W-:Y:S01]  /*15c0*/  UIADD3 UR4, UPT, UPT, UR4, 0x8, URZ ;  /* 0x0000000804047890 */ /* 0x000fe2000fffe0ff */
[----:B------:R-:W0:Y:S02]  /*15d0*/  LDS R17, [R15] ;  /* 0x000000000f117984 */ /* 0x000e240000000800 */
[----:B01----:R-:W-:Y:S02]  /*15e0*/  IMAD.IADD R14, R14, 0x1, R17 ;  /* 0x000000010e0e7824 */ /* 0x003fe400078e0211 */
[----:B------:R-:W-:-:S03]  /*15f0*/  IMAD.IADD R17, R6, 0x1, R15 ;  /* 0x0000000106117824 */ /* 0x000fc600078e020f */
[----:B------:R0:W-:Y:S04]  /*1600*/  STS [R15], R14 ;  /* 0x0000000e0f007388 */ /* 0x0001e80000000800 */
[----:B------:R-:W1:Y:S01]  /*1610*/  LDS R19, [R17] ;  /* 0x0000000011137984 */ /* 0x000e620000000800 */
[--C-:B0-----:R-:W-:Y:S02]  /*1620*/  IMAD.IADD R15, R6, 0x1, R9.reuse ;  /* 0x00000001060f7824 */ /* 0x101fe400078e0209 */
[----:B------:R-:W-:Y:S01]  /*1630*/  IMAD R9, R13, 0x10, R9 ;  /* 0x000000100d097824 */ /* 0x000fe200078e0209 */
[----:B-1----:R-:W-:Y:S01]  /*1640*/  IADD3 R12, PT, PT, R14, R19, RZ ;  /* 0x000000130e0c7210 */ /* 0x002fe20007ffe0ff */
[----:B------:R-:W-:-:S04]  /*1650*/  IMAD.IADD R19, R6, 0x1, R17 ;  /* 0x0000000106137824 */ /* 0x000fc800078e0211 */
[----:B------:R0:W-:Y:S01]  /*1660*/  STS [R17], R12 ;  /* 0x0000000c11007388 */ /* 0x0001e20000000800 */
[----:B------:R-:W-:-:S03]  /*1670*/  IMAD.IADD R18, R6, 0x1, R19 ;  /* 0x0000000106127824 */ /* 0x000fc600078e0213 */
        /* <DEDUP_REMOVED lines=20> */
[----:B------:R2:W-:Y:S02]  /*17c0*/  STS [R21], R14 ;  /* 0x0000000e15007388 */ /* 0x0005e40000000800 */
.L_x_112:
[----:B------:R-:W-:-:S13]  /*17d0*/  ISETP.NE.OR P0, PT, R7, RZ, P0 ;  /* 0x000000ff0700720c */ /* 0x000fda0000705670 */
[----:B------:R-:W-:Y:S05]  /*17e0*/  @!P0 BRA `(.L_x_113) ;  /* 0x0000000000548947 */ /* 0x000fea0003800000 */
.L_x_109:
[C---:B------:R-:W-:Y:S01]  /*17f0*/  IADD3 R16, PT, PT, R6.reuse, R9, RZ ;  /* 0x0000000906107210 */ /* 0x040fe20007ffe0ff */
[----:B------:R-:W-:Y:S01]  /*1800*/  UIADD3 UR4, UPT, UPT, UR4, 0x4, URZ ;  /* 0x0000000404047890 */ /* 0x000fe2000fffe0ff */
[----:B------:R-:W-:Y:S01]  /*1810*/  IADD3 R7, PT, PT, R7, 0x4, RZ ;  /* 0x0000000407077810 */ /* 0x000fe20007ffe0ff */
[----:B------:R-:W-:Y:S02]  /*1820*/  IMAD R9, R13, 0x10, R9 ;  /* 0x000000100d097824 */ /* 0x000fe400078e0209 */
[----:B------:R-:W1:Y:S01]  /*1830*/  LDS R15, [R16] ;  /* 0x00000000100f7984 */ /* 0x000e620000000800 */
[----:B------:R-:W-:Y:S01]  /*1840*/  IMAD.IADD R19, R6, 0x1, R16 ;  /* 0x0000000106137824 */ /* 0x000fe200078e0210 */
[----:B------:R-:W-:-:S04]  /*1850*/  ISETP.NE.AND P0, PT, R7, RZ, PT ;  /* 0x000000ff0700720c */ /* 0x000fc80003f05270 */
[----:B------:R-:W-:-:S05]  /*1860*/  IADD3 R18, PT, PT, R6, R19, RZ ;  /* 0x0000001306127210 */ /* 0x000fca0007ffe0ff */
[----:B0-23--:R-:W-:Y:S02]  /*1870*/  IMAD.IADD R21, R6, 0x1, R18 ;  /* 0x0000000106157824 */ /* 0x00dfe400078e0212 */
[----:B-1----:R-:W-:-:S05]  /*1880*/  IMAD.IADD R15, R15, 0x1, R14 ;  /* 0x000000010f0f7824 */ /* 0x002fca00078e020e */
        /* <DEDUP_REMOVED lines=10> */
[----:B------:R-:W-:Y:S05]  /*1930*/  @P0 BRA `(.L_x_109) ;  /* 0xfffffffc00ac0947 */ /* 0x000fea000383ffff */
.L_x_113:
[----:B------:R-:W-:-:S12]  /*1940*/  UIADD3 UR4, UPT, UPT, UR4, 0x1, URZ ;  /* 0x0000000104047890 */ /* 0x000fd8000fffe0ff */
.L_x_108:
[----:B------:R-:W-:-:S13]  /*1950*/  ISETP.NE.AND P0, PT, R8, RZ, PT ;  /* 0x000000ff0800720c */ /* 0x000fda0003f05270 */
[----:B------:R-:W-:Y:S05]  /*1960*/  @!P0 BRA `(.L_x_107) ;  /* 0x0000000000488947 */ /* 0x000fea0003800000 */
[----:B------:R-:W4:Y:S01]  /*1970*/  S2UR UR6, SR_CgaCtaId ;  /* 0x00000000000679c3 */ /* 0x000f220000008800 */
[----:B------:R-:W-:Y:S01]  /*1980*/  UMOV UR5, 0x400 ;  /* 0x0000040000057882 */ /* 0x000fe20000000000 */
[----:B------:R-:W-:Y:S02]  /*1990*/  IMAD.MOV R8, RZ, RZ, -R8 ;  /* 0x000000ffff087224 */ /* 0x000fe400078e0a08 */
[----:B------:R-:W-:Y:S01]  /*19a0*/  IMAD R16, R13, UR4, RZ ;  /* 0x000000040d107c24 */ /* 0x000fe2000f8e02ff */
[----:B----4-:R-:W-:Y:S02]  /*19b0*/  ULEA UR5, UR6, UR5, 0x18 ;  /* 0x0000000506057291 */ /* 0x010fe4000f8ec0ff */
[----:B------:R-:W-:-:S04]  /*19c0*/  ULEA UR6, UR4, 0x4, 0x2 ;  /* 0x0000000404067891 */ /* 0x000fc8000f8e10ff */
[----:B------:R-:W-:-:S05]  /*19d0*/  LEA R7, R11, UR5, 0x2 ;  /* 0x000000050b077c11 */ /* 0x000fca000f8e10ff */
[----:B------:R-:W-:-:S07]  /*19e0*/  VIADD R7, R7, 0xfffffc04 ;  /* 0xfffffc0407077836 */ /* 0x000fce0000000000 */
.L_x_114:
[----:B------:R-:W-:Y:S01]  /*19f0*/  LEA R9, R16, R7, 0x2 ;  /* 0x0000000710097211 */ /* 0x000fe200078e10ff */
[--C-:B----4-:R-:W-:Y:S02]  /*1a00*/  IMAD R12, R13, UR6, R7.reuse ;  /* 0x000000060d0c7c24 */ /* 0x110fe4000f8e0207 */
[----:B------:R-:W-:Y:S02]  /*1a10*/  VIADD R8, R8, 0x1 ;  /* 0x0000000108087836 */ /* 0x000fe40000000000 */
[----:B------:R-:W-:Y:S01]  /*1a20*/  IMAD.IADD R7, R6, 0x1, R7 ;  /* 0x0000000106077824 */ /* 0x000fe200078e0207 */
[----:B------:R-:W-:Y:S02]  /*1a30*/  LDS R9, [R9] ;  /* 0x0000000009097984 */ /* 0x000fe40000000800 */
[----:B------:R-:W-:Y:S02]  /*1a40*/  ISETP.NE.AND P0, PT, R8, RZ, PT ;  /* 0x000000ff0800720c */ /* 0x000fe40003f05270 */
[----:B0123--:R-:W0:Y:S02]  /*1a50*/  LDS R14, [R12] ;  /* 0x000000000c0e7984 */ /* 0x00fe240000000800 */
[----:B0-----:R-:W-:-:S05]  /*1a60*/  IMAD.IADD R15, R9, 0x1, R14 ;  /* 0x00000001090f7824 */ /* 0x001fca00078e020e */
[----:B------:R4:W-:Y:S04]  /*1a70*/  STS [R12], R15 ;  /* 0x0000000f0c007388 */ /* 0x0009e80000000800 */
[----:B------:R-:W-:Y:S05]  /*1a80*/  @P0 BRA `(.L_x_114) ;  /* 0xfffffffc00d80947 */ /* 0x000fea000383ffff */
.L_x_107:
[----:B------:R-:W-:Y:S05]  /*1a90*/  BSYNC.RECONVERGENT B0 ;  /* 0x0000000000007941 */ /* 0x000fea0003800200 */
.L_x_106:
[----:B------:R-:W-:Y:S01]  /*1aa0*/  BAR.SYNC.DEFER_BLOCKING 0x0 ;  /* 0x0000000000007b1d */ /* 0x000fe20000010000 */
[----:B------:R-:W-:-:S05]  /*1ab0*/  ISETP.NE.AND P0, PT, R3, RZ, PT ;  /* 0x000000ff0300720c */ /* 0x000fca0003f05270 */
[----:B------:R-:W-:Y:S08]  /*1ac0*/  BSSY.RECONVERGENT B0, `(.L_x_115) ;  /* 0x0000165000007945 */ /* 0x000ff00003800200 */
[----:B------:R-:W-:Y:S05]  /*1ad0*/  @P0 BRA `(.L_x_116) ;  /* 0x00000014008c0947 */ /* 0x000fea0003800000 */
[----:B------:R-:W5:Y:S01]  /*1ae0*/  S2UR UR5, SR_CgaCtaId ;  /* 0x00000000000579c3 */ /* 0x000f620000008800 */
[----:B------:R-:W-:Y:S01]  /*1af0*/  ISETP.GE.AND P0, PT, R13, 0x1, PT ;  /* 0x000000010d00780c */ /* 0x000fe20003f06270 */
[----:B------:R-:W-:Y:S02]  /*1b00*/  UMOV UR4, 0x400 ;  /* 0x0000040000047882 */ /* 0x000fe40000000000 */
[----:B-----5:R-:W-:-:S09]  /*1b10*/  ULEA UR5, UR5, UR4, 0x18 ;  /* 0x0000000405057291 */ /* 0x020fd2000f8ec0ff */
[----:B------:R-:W-:Y:S01]  /*1b20*/  STS [UR5], RZ ;  /* 0x000000ffff007988 */ /* 0x000fe20008000805 */
[----:B------:R-:W-:Y:S05]  /*1b30*/  @!P0 BRA `(.L_x_117) ;  /* 0x0000001400688947 */ /* 0x000fea0003800000 */
[C---:B------:R-:W-:Y:S01]  /*1b40*/  ISETP.GE.U32.AND P0, PT, R13.reuse, 0x8, PT ;  /* 0x000000080d00780c */ /* 0x040fe20003f06070 */
[----:B------:R-:W-:Y:S01]  /*1b50*/  HFMA2 R6, -RZ, RZ, 0, 5.9604644775390625e-08 ;  /* 0x00000001ff067431 */ /* 0x000fe200000001ff */
[----:B0-23--:R-:W-:Y:S01]  /*1b60*/  LOP3.LUT R21, R13, 0x7, RZ, 0xc0, !PT ;  /* 0x000000070d157812 */ /* 0x00dfe200078ec0ff */
[----:B------:R-:W-:-:S10]  /*1b70*/  IMAD.MOV.U32 R8, RZ, RZ, RZ ;  /* 0x000000ffff087224 */ /* 0x000fd400078e00ff */
[----:B------:R-:W-:Y:S05]  /*1b80*/  @!P0 BRA `(.L_x_118) ;  /* 0x0000000800808947 */ /* 0x000fea0003800000 */
[----:B------:R-:W0:Y:S01]  /*1b90*/  LDC R6, c[0x0][0x3ac] ;  /* 0x0000eb00ff067b82 */ /* 0x000e220000000800 */
[----:B-1----:R-:W-:Y:S01]  /*1ba0*/  LOP3.LUT R14, R13, 0x7ffffff8, RZ, 0xc0, !PT ;  /* 0x7ffffff80d0e7812 */ /* 0x002fe200078ec0ff */
[----:B------:R-:W-:Y:S01]  /*1bb0*/  UIADD3 UR5, UPT, UPT, UR5, 0x10, URZ ;  /* 0x0000001005057890 */ /* 0x000fe2000fffe0ff */
[----:B------:R-:W-:Y:S01]  /*1bc0*/  MOV R18, RZ ;  /* 0x000000ff00127202 */ /* 0x000fe20000000f00 */
[----:B------:R-:W-:Y:S02]  /*1bd0*/  UMOV UR4, URZ ;  /* 0x000000ff00047c82 */ /* 0x000fe40008000000 */
[----:B------:R-:W-:Y:S01]  /*1be0*/  IMAD.MOV R14, RZ, RZ, -R14 ;  /* 0x000000ffff0e7224 */ /* 0x000fe200078e0a0e */
[----:B0-----:R-:W-:Y:S02]  /*1bf0*/  IABS R9, R6 ;  /* 0x0000000600097213 */ /* 0x001fe40000000000 */
[----:B------:R-:W0:Y:S02]  /*1c00*/  LDC.64 R6, c[0x0][0x3a8] ;  /* 0x0000ea00ff067b82 */ /* 0x000e240000000a00 */
[----:B------:R-:W1:Y:S08]  /*1c10*/  I2F.RP R8, R9 ;  /* 0x0000000900087306 */ /* 0x000e700000209400 */
[----:B-1----:R-:W1:Y:S02]  /*1c20*/  MUFU.RCP R8, R8 ;  /* 0x0000000800087308 */ /* 0x002e640000001000 */
[----:B-1----:R-:W-:-:S02]  /*1c30*/  VIADD R19, R8, 0xffffffe ;  /* 0x0ffffffe08137836 */ /* 0x002fc40000000000 */
[----:B------:R-:W-:-:S04]  /*1c40*/  IMAD.MOV.U32 R8, RZ, RZ, RZ ;  /* 0x000000ffff087224 */ /* 0x000fc800078e00ff */
[----:B------:R-:W4:Y:S02]  /*1c50*/  F2I.FTZ.U32.TRUNC.NTZ R19, R19 ;  /* 0x0000001300137305 */ /* 0x000f24000021f000 */
[----:B----4-:R-:W-:-:S04]  /*1c60*/  IMAD.MOV R12, RZ, RZ, -R19 ;  /* 0x000000ffff0c7224 */ /* 0x010fc800078e0a13 */
[----:B------:R-:W-:Y:S01]  /*1c70*/  IMAD R15, R12, R9, RZ ;  /* 0x000000090c0f7224 */ /* 0x000fe200078e02ff */
[----:B------:R-:W-:-:S03]  /*1c80*/  LEA R12, R5, 0xfffffc04, 0x2 ;  /* 0xfffffc04050c7811 */ /* 0x000fc600078e10ff */
[----:B0-----:R-:W-:-:S07]  /*1c90*/  IMAD.HI.U32 R18, R19, R15, R18 ;  /* 0x0000000f13127227 */ /* 0x001fce00078e0012 */
.L_x_119:
[----:B------:R-:W-:Y:S01]  /*1ca0*/  IMAD.MOV.U32 R13, RZ, RZ, R6 ;  /* 0x000000ffff0d7224 */ /* 0x000fe200078e0006 */
[----:B------:R-:W-:Y:S01]  /*1cb0*/  IABS R16, R7 ;  /* 0x0000000700107213 */ /* 0x000fe20000000000 */
[----:B------:R-:W-:Y:S01]  /*1cc0*/  VIADD R14, R14, 0x8 ;  /* 0x000000080e0e7836 */ /* 0x000fe20000000000 */
[----:B------:R-:W-:Y:S01]  /*1cd0*/  UIADD3 UR4, UPT, UPT, UR4, 0x8, URZ ;  /* 0x0000000804047890 */ /* 0x000fe2000fffe0ff */
[----:B------:R-:W-:Y:S01]  /*1ce0*/  IMAD R15, R12, R13, UR5 ;  /* 0x000000050c0f7e24 */ /* 0x000fe2000f8e020d */
[----:B0-----:R-:W0:Y:S04]  /*1cf0*/  I2F.RP R22, R16 ;  /* 0x0000001000167306 */ /* 0x001e280000209400 */
[----:B------:R-:W1:Y:S04]  /*1d00*/  LDS R17, [R15+-0xc] ;  /* 0xfffff4000f117984 */ /* 0x000e680000000800 */
[----:B0-----:R-:W0:Y:S02]  /*1d10*/  MUFU.RCP R22, R22 ;  /* 0x0000001600167308 */ /* 0x001e240000001000 */
[----:B0-----:R-:W-:Y:S01]  /*1d20*/  VIADD R24, R22, 0xffffffe ;  /* 0x0ffffffe16187836 */ /* 0x001fe20000000000 */
[----:B-1----:R-:W-:-:S04]  /*1d30*/  IADD3 R20, PT, PT, R10, R17, RZ ;  /* 0x000000110a147210 */ /* 0x002fc80007ffe0ff */
[----:B------:R-:W-:Y:S02]  /*1d40*/  IABS R17, R20 ;  /* 0x0000001400117213 */ /* 0x000fe40000000000 */
[----:B------:R-:W-:-:S03]  /*1d50*/  ISETP.GE.AND P1, PT, R20, RZ, PT ;  /* 0x000000ff1400720c */ /* 0x000fc60003f26270 */
[----:B------:R-:W-:-:S04]  /*1d60*/  IMAD.HI.U32 R18, R18, R17, RZ ;  /* 0x0000001112127227 */ /* 0x000fc800078e00ff */
[----:B------:R-:W-:-:S04]  /*1d70*/  IMAD.MOV R18, RZ, RZ, -R18 ;  /* 0x000000ffff127224 */ /* 0x000fc800078e0a12 */
[----:B------:R-:W-:-:S05]  /*1d80*/  IMAD R17, R16, R18, R17 ;  /* 0x0000001210117224 */ /* 0x000fca00078e0211 */
[----:B------:R-:W-:-:S13]  /*1d90*/  ISETP.GT.U32.AND P0, PT, R9, R17, PT ;  /* 0x000000110900720c */ /* 0x000fda0003f04070 */
[----:B------:R-:W-:-:S05]  /*1da0*/  @!P0 IMAD.IADD R17, R17, 0x1, -R16 ;  /* 0x0000000111118824 */ /* 0x000fca00078e0a10 */
[----:B------:R-:W-:Y:S02]  /*1db0*/  ISETP.GT.U32.AND P0, PT, R9, R17, PT ;  /* 0x000000110900720c */ /* 0x000fe40003f04070 */
[----:B------:R-:W0:Y:S11]  /*1dc0*/  F2I.FTZ.U32.TRUNC.NTZ R9, R24 ;  /* 0x0000001800097305 */ /* 0x000e36000021f000 */
[----:B------:R-:W-:Y:S01]  /*1dd0*/  @!P0 IMAD.IADD R17, R17, 0x1, -R16 ;  /* 0x0000000111118824 */ /* 0x000fe200078e0a10 */
[----:B------:R-:W-:Y:S01]  /*1de0*/  ISETP.NE.AND P0, PT, R7, RZ, PT ;  /* 0x000000ff0700720c */ /* 0x000fe20003f05270 */
[----:B0-----:R-:W-:-:S03]  /*1df0*/  IMAD.MOV R25, RZ, RZ, -R9 ;  /* 0x000000ffff197224 */ /* 0x001fc600078e0a09 */
[----:B------:R-:W-:Y:S02]  /*1e00*/  MOV R18, R17 ;  /* 0x0000001100127202 */ /* 0x000fe40000000f00 */
[----:B------:R-:W-:-:S03]  /*1e10*/  LOP3.LUT R17, RZ, R7, RZ, 0x33, !PT ;  /* 0x00000007ff117212 */ /* 0x000fc600078e33ff */
[----:B------:R-:W-:-:S05]  /*1e20*/  @!P1 IMAD.MOV R18, RZ, RZ, -R18 ;  /* 0x000000ffff129224 */ /* 0x000fca00078e0a12 */
[----:B------:R-:W-:-:S04]  /*1e30*/  SEL R19, R17, R18, !P0 ;  /* 0x0000001211137207 */ /* 0x000fc80004000000 */
[----:B------:R-:W-:Y:S01]  /*1e40*/  IADD3 R19, PT, PT, R20, R8, -R19 ;  /* 0x0000000814137210 */ /* 0x000fe20007ffe813 */
[----:B------:R-:W-:-:S04]  /*1e50*/  IMAD.MOV.U32 R8, RZ, RZ, RZ ;  /* 0x000000ffff087224 */ /* 0x000fc800078e00ff */
[----:B------:R-:W-:Y:S04]  /*1e60*/  STS [UR5+-0xc], R19 ;  /* 0xfffff413ff007988 */ /* 0x000fe80008000805 */
[----:B------:R-:W0:Y:S02]  /*1e70*/  LDS R23, [R15+-0x8] ;  /* 0xfffff8000f177984 */ /* 0x000e240000000800 */
[----:B0-----:R-:W-:Y:S01]  /*1e80*/  IADD3 R20, PT, PT, R10, R23, RZ ;  /* 0x000000170a147210 */ /* 0x001fe20007ffe0ff */
[----:B------:R-:W-:-:S03]  /*1e90*/  IMAD R23, R25, R16, RZ ;  /* 0x0000001019177224 */ /* 0x000fc600078e02ff */
[----:B------:R-:W-:Y:S01]  /*1ea0*/  IABS R25, R20 ;  /* 0x0000001400197213 */ /* 0x000fe20000000000 */
[----:B------:R-:W-:Y:S01]  /*1eb0*/  IMAD.HI.U32 R18, R9, R23, R8 ;  /* 0x0000001709127227 */ /* 0x000fe200078e0008 */
[----:B------:R-:W-:-:S03]  /*1ec0*/  ISETP.GE.AND P2, PT, R20, RZ, PT ;  /* 0x000000ff1400720c */ /* 0x000fc60003f46270 */
[----:B------:R-:W-:-:S04]  /*1ed0*/  IMAD.MOV.U32 R9, RZ, RZ, R25 ;  /* 0x000000ffff097224 */ /* 0x000fc800078e0019 */
[----:B------:R-:W-:-:S04]  /*1ee0*/  IMAD.HI.U32 R8, R18, R9, RZ ;  /* 0x0000000912087227 */ /* 0x000fc800078e00ff */
[----:B------:R-:W-:-:S04]  /*1ef0*/  IMAD.MOV R8, RZ, RZ, -R8 ;  /* 0x000000ffff087224 */ /* 0x000fc800078e0a08 */
[----:B------:R-:W-:Y:S01]  /*1f00*/  IMAD R8, R16, R8, R9 ;  /* 0x0000000810087224 */ /* 0x000fe200078e0209 */
[----:B------:R-:W-:-:S04]  /*1f10*/  MOV R9, R16 ;  /* 0x0000001000097202 */ /* 0x000fc80000000f00 */
[----:B------:R-:W-:-:S13]  /*1f20*/  ISETP.GT.U32.AND P1, PT, R9, R8, PT ;  /* 0x000000080900720c */ /* 0x000fda0003f24070 */
[----:B------:R-:W-:-:S05]  /*1f30*/  @!P1 IMAD.IADD R8, R8, 0x1, -R16 ;  /* 0x0000000108089824 */ /* 0x000fca00078e0a10 */
[----:B------:R-:W-:-:S13]  /*1f40*/  ISETP.GT.U32.AND P1, PT, R9, R8, PT ;  /* 0x000000080900720c */ /* 0x000fda0003f24070 */
[----:B------:R-:W-:-:S04]  /*1f50*/  @!P1 IMAD.IADD R8, R8, 0x1, -R16 ;  /* 0x0000000108089824 */ /* 0x000fc800078e0a10 */
[----:B------:R-:W-:-:S05]  /*1f60*/  @!P2 IMAD.MOV R8, RZ, RZ, -R8 ;  /* 0x000000ffff08a224 */ /* 0x000fca00078e0a08 */
[----:B------:R-:W-:-:S04]  /*1f70*/  SEL R8, R17, R8, !P0 ;  /* 0x0000000811087207 */ /* 0x000fc80004000000 */
[----:B------:R-:W-:-:S05]  /*1f80*/  IADD3 R23, PT, PT, R20, R19, -R8 ;  /* 0x0000001314177210 */ /* 0x000fca0007ffe808 */
[----:B------:R-:W-:Y:S04]  /*1f90*/  STS [UR5+-0x8], R23 ;  /* 0xfffff817ff007988 */ /* 0x000fe80008000805 */
[----:B------:R-:W0:Y:S02]  /*1fa0*/  LDS R19, [R15+-0x4] ;  /* 0xfffffc000f137984 */ /* 0x000e240000000800 */
[----:B0-----:R-:W-:-:S04]  /*1fb0*/  IADD3 R20, PT, PT, R10, R19, RZ ;  /* 0x000000130a147210 */ /* 0x001fc80007ffe0ff */
[----:B------:R-:W-:Y:S02]  /*1fc0*/  IABS R19, R20 ;  /* 0x0000001400137213 */ /* 0x000fe40000000000 */
[----:B------:R-:W-:-:S03]  /*1fd0*/  ISETP.GE.AND P2, PT, R20, RZ, PT ;  /* 0x000000ff1400720c */ /* 0x000fc60003f46270 */
[----:B------:R-:W-:-:S04]  /*1fe0*/  IMAD.HI.U32 R8, R18, R19, RZ ;  /* 0x0000001312087227 */ /* 0x000fc800078e00ff */
[----:B------:R-:W-:-:S04]  /*1ff0*/  IMAD.MOV R8, RZ, RZ, -R8 ;  /* 0x000000ffff087224 */ /* 0x000fc800078e0a08 */
[----:B------:R-:W-:-:S05]  /*2000*/  IMAD R8, R16, R8, R19 ;  /* 0x0000000810087224 */ /* 0x000fca00078e0213 */
[----:B------:R-:W-:-:S13]  /*2010*/  ISETP.GT.U32.AND P1, PT, R9, R8, PT ;  /* 0x000000080900720c */ /* 0x000fda0003f24070 */
[----:B------:R-:W-:-:S05]  /*2020*/  @!P1 IMAD.IADD R8, R8, 0x1, -R16 ;  /* 0x0000000108089824 */ /* 0x000fca00078e0a10 */
[----:B------:R-:W-:-:S13]  /*2030*/  ISETP.GT.U32.AND P1, PT, R9, R8, PT ;  /* 0x000000080900720c */ /* 0x000fda0003f24070 */
[----:B------:R-:W-:-:S05]  /*2040*/  @!P1 IMAD.IADD R8, R8, 0x1, -R16 ;  /* 0x0000000108089824 */ /* 0x000fca00078e0a10 */
[----:B------:R-:W-:-:S04]  /*2050*/  @!P2 IADD3 R8, PT, PT, -R8, RZ, RZ ;  /* 0x000000ff0808a210 */ /* 0x000fc80007ffe1ff */
[----:B------:R-:W-:-:S04]  /*2060*/  SEL R8, R17, R8, !P0 ;  /* 0x0000000811087207 */ /* 0x000fc80004000000 */
[----:B------:R-:W-:-:S05]  /*2070*/  IADD3 R23, PT, PT, R20, R23, -R8 ;  /* 0x0000001714177210 */ /* 0x000fca0007ffe808 */
[----:B------:R-:W-:Y:S04]  /*2080*/  STS [UR5+-0x4], R23 ;  /* 0xfffffc17ff007988 */ /* 0x000fe80008000805 */
[----:B------:R-:W0:Y:S02]  /*2090*/  LDS R19, [R15] ;  /* 0x000000000f137984 */ /* 0x000e240000000800 */
[----:B0-----:R-:W-:-:S05]  /*20a0*/  IMAD.IADD R20, R10, 0x1, R19 ;  /* 0x000000010a147824 */ /* 0x001fca00078e0213 */
        /* <DEDUP_REMOVED lines=8> */
[----:B------:R-:W-:-:S05]  /*2130*/  @!P1 IADD3 R8, PT, PT, R8, -R16, RZ ;  /* 0x8000001008089210 */ /* 0x000fca0007ffe0ff */
[----:B------:R-:W-:-:S05]  /*2140*/  @!P2 IMAD.MOV R8, RZ, RZ, -R8 ;  /* 0x000000ffff08a224 */ /* 0x000fca00078e0a08 */
[----:B------:R-:W-:-:S04]  /*2150*/  SEL R8, R17, R8, !P0 ;  /* 0x0000000811087207 */ /* 0x000fc80004000000 */
[----:B------:R-:W-:-:S05]  /*2160*/  IADD3 R23, PT, PT, R20, R23, -R8 ;  /* 0x0000001714177210 */ /* 0x000fca0007ffe808 */
[----:B------:R-:W-:Y:S04]  /*2170*/  STS [UR5], R23 ;  /* 0x00000017ff007988 */ /* 0x000fe80008000805 */
[----:B------:R-:W0:Y:S02]  /*2180*/  LDS R19, [R15+0x4] ;  /* 0x000004000f137984 */ /* 0x000e240000000800 */
[----:B0-----:R-:W-:-:S05]  /*2190*/  IMAD.IADD R20, R10, 0x1, R19 ;  /* 0x000000010a147824 */ /* 0x001fca00078e0213 */
[----:B------:R-:W-:Y:S02]  /*21a0*/  IABS R19, R20 ;  /* 0x0000001400137213 */ /* 0x000fe40000000000 */
[----:B------:R-:W-:-:S03]  /*21b0*/  ISETP.GE.AND P2, PT, R20, RZ, PT ;  /* 0x000000ff1400720c */ /* 0x000fc60003f46270 */
[----:B------:R-:W-:-:S04]  /*21c0*/  IMAD.HI.U32 R8, R18, R19, RZ ;  /* 0x0000001312087227 */ /* 0x000fc800078e00ff */
[----:B------:R-:W-:-:S04]  /*21d0*/  IMAD.MOV R8, RZ, RZ, -R8 ;  /* 0x000000ffff087224 */ /* 0x000fc800078e0a08 */
[----:B------:R-:W-:-:S05]  /*21e0*/  IMAD R8, R16, R8, R19 ;  /* 0x0000000810087224 */ /* 0x000fca00078e0213 */
[----:B------:R-:W-:-:S13]  /*21f0*/  ISETP.GT.U32.AND P1, PT, R9, R8, PT ;  /* 0x000000080900720c */ /* 0x000fda0003f24070 */
[----:B------:R-:W-:-:S04]  /*2200*/  @!P1 IADD3 R8, PT, PT, R8, -R16, RZ ;  /* 0x8000001008089210 */ /* 0x000fc80007ffe0ff */
[----:B------:R-:W-:-:S13]  /*2210*/  ISETP.GT.U32.AND P1, PT, R9, R8, PT ;  /* 0x000000080900720c */ /* 0x000fda0003f24070 */
[----:B------:R-:W-:-:S04]  /*2220*/  @!P1 IMAD.IADD R8, R8, 0x1, -R16 ;  /* 0x0000000108089824 */ /* 0x000fc800078e0a10 */
[----:B------:R-:W-:-:S05]  /*2230*/  @!P2 IMAD.MOV R8, RZ, RZ, -R8 ;  /* 0x000000ffff08a224 */ /* 0x000fca00078e0a08 */
[----:B------:R-:W-:-:S04]  /*2240*/  SEL R8, R17, R8, !P0 ;  /* 0x0000000811087207 */ /* 0x000fc80004000000 */
[----:B------:R-:W-:-:S05]  /*2250*/  IADD3 R23, PT, PT, R20, R23, -R8 ;  /* 0x0000001714177210 */ /* 0x000fca0007ffe808 */
[----:B------:R-:W-:Y:S04]  /*2260*/  STS [UR5+0x4], R23 ;  /* 0x00000417ff007988 */ /* 0x000fe80008000805 */
[----:B------:R-:W0:Y:S02]  /*2270*/  LDS R19, [R15+0x8] ;  /* 0x000008000f137984 */ /* 0x000e240000000800 */
[----:B0-----:R-:W-:-:S05]  /*2280*/  IMAD.IADD R20, R10, 0x1, R19 ;  /* 0x000000010a147824 */ /* 0x001fca00078e0213 */
[----:B------:R-:W-:Y:S02]  /*2290*/  IABS R19, R20 ;  /* 0x0000001400137213 */ /* 0x000fe40000000000 */
[----:B------:R-:W-:-:S03]  /*22a0*/  ISETP.GE.AND P2, PT, R20, RZ, PT ;  /* 0x000000ff1400720c */ /* 0x000fc60003f46270 */
[----:B------:R-:W-:-:S05]  /*22b0*/  IMAD.HI.U32 R8, R18, R19, RZ ;  /* 0x0000001312087227 */ /* 0x000fca00078e00ff */
[----:B------:R-:W-:-:S05]  /*22c0*/  IADD3 R8, PT, PT, -R8, RZ, RZ ;  /* 0x000000ff08087210 */ /* 0x000fca0007ffe1ff */
[----:B------:R-:W-:-:S05]  /*22d0*/  IMAD R8, R16, R8, R19 ;  /* 0x0000000810087224 */ /* 0x000fca00078e0213 */
[----:B------:R-:W-:-:S13]  /*22e0*/  ISETP.GT.U32.AND P1, PT, R9, R8, PT ;  /* 0x000000080900720c */ /* 0x000fda0003f24070 */
[----:B------:R-:W-:-:S05]  /*22f0*/  @!P1 IMAD.IADD R8, R8, 0x1, -R16 ;  /* 0x0000000108089824 */ /* 0x000fca00078e0a10 */
[----:B------:R-:W-:-:S13]  /*2300*/  ISETP.GT.U32.AND P1, PT, R9, R8, PT ;  /* 0x000000080900720c */ /* 0x000fda0003f24070 */
[----:B------:R-:W-:-:S04]  /*2310*/  @!P1 IMAD.IADD R8, R8, 0x1, -R16 ;  /* 0x0000000108089824 */ /* 0x000fc800078e0a10 */
[----:B------:R-:W-:-:S05]  /*2320*/  @!P2 IMAD.MOV R8, RZ, RZ, -R8 ;  /* 0x000000ffff08a224 */ /* 0x000fca00078e0a08 */
[----:B------:R-:W-:-:S04]  /*2330*/  SEL R8, R17, R8, !P0 ;  /* 0x0000000811087207 */ /* 0x000fc80004000000 */
[----:B------:R-:W-:-:S05]  /*2340*/  IADD3 R23, PT, PT, R20, R23, -R8 ;  /* 0x0000001714177210 */ /* 0x000fca0007ffe808 */
[----:B------:R-:W-:Y:S04]  /*2350*/  STS [UR5+0x8], R23 ;  /* 0x00000817ff007988 */ /* 0x000fe80008000805 */
[----:B------:R-:W0:Y:S02]  /*2360*/  LDS R19, [R15+0xc] ;  /* 0x00000c000f137984 */ /* 0x000e240000000800 */
        /* <DEDUP_REMOVED lines=13> */
[----:B------:R-:W-:Y:S04]  /*2440*/  STS [UR5+0xc], R23 ;  /* 0x00000c17ff007988 */ /* 0x000fe80008000805 */
        /* <DEDUP_REMOVED lines=12> */
[----:B------:R-:W-:Y:S02]  /*2510*/  SEL R8, R17, R8, !P0 ;  /* 0x0000000811087207 */ /* 0x000fe40004000000 */
[----:B------:R-:W-:Y:S02]  /*2520*/  ISETP.NE.AND P0, PT, R14, RZ, PT ;  /* 0x000000ff0e00720c */ /* 0x000fe40003f05270 */
[----:B------:R-:W-:-:S05]  /*2530*/  IADD3 R8, PT, PT, R20, R23, -R8 ;  /* 0x0000001714087210 */ /* 0x000fca0007ffe808 */
[----:B------:R0:W-:Y:S01]  /*2540*/  STS [UR5+0x10], R8 ;  /* 0x00001008ff007988 */ /* 0x0001e20008000805 */
[----:B------:R-:W-:-:S05]  /*2550*/  UIADD3 UR5, UPT, UPT, UR5, 0x20, URZ ;  /* 0x0000002005057890 */ /* 0x000fca000fffe0ff */
[----:B------:R-:W-:Y:S07]  /*2560*/  @P0 BRA `(.L_x_119) ;  /* 0xfffffff400cc0947 */ /* 0x000fee000383ffff */
[----:B------:R-:W-:-:S06]  /*2570*/  UIADD3 UR4, UPT, UPT, UR4, 0x1, URZ ;  /* 0x0000000104047890 */ /* 0x000fcc000fffe0ff */
[----:B------:R-:W-:-:S07]  /*2580*/  IMAD.U32 R6, RZ, RZ, UR4 ;  /* 0x00000004ff067e24 */ /* 0x000fce000f8e00ff */
.L_x_118:
[----:B------:R-:W-:Y:S01]  /*2590*/  ISETP.NE.AND P0, PT, R21, RZ, PT ;  /* 0x000000ff1500720c */ /* 0x000fe20003f05270 */
[----:B------:R-:W-:-:S12]  /*25a0*/  BSSY.RECONVERGENT B1, `(.L_x_117) ;  /* 0x00000b3000017945 */ /* 0x000fd80003800200 */
[----:B------:R-:W-:Y:S05]  /*25b0*/  @!P0 BRA `(.L_x_120) ;  /* 0x0000000800c48947 */ /* 0x000fea0003800000 */
[----:B------:R-:W-:Y:S02]  /*25c0*/  ISETP.GE.U32.AND P1, PT, R21, 0x4, PT ;  /* 0x000000041500780c */ /* 0x000fe40003f26070 */
[----:B------:R-:W-:Y:S02]  /*25d0*/  LOP3.LUT R16, R13, 0x3, RZ, 0xc0, !PT ;  /* 0x000000030d107812 */ /* 0x000fe400078ec0ff */
[----:B------:R-:W-:Y:S02]  /*25e0*/  IADD3 R0, PT, PT, R5, -0x100, RZ ;  /* 0xffffff0005007810 */ /* 0x000fe40007ffe0ff */
[----:B------:R-:W-:-:S07]  /*25f0*/  ISETP.NE.AND P0, PT, R16, RZ, PT ;  /* 0x000000ff1000720c */ /* 0x000fce0003f05270 */
[----:B------:R-:W-:Y:S06]  /*2600*/  @!P1 BRA `(.L_x_121) ;  /* 0x0000000400409947 */ /* 0x000fec0003800000 */
[----:B------:R-:W2:Y:S01]  /*2610*/  LDC R9, c[0x0][0x3ac] ;  /* 0x0000eb00ff097b82 */ /* 0x000ea20000000800 */
[----:B------:R-:W-:Y:S01]  /*2620*/  IMAD R7, R0, R13, R6 ;  /* 0x0000000d00077224 */ /* 0x000fe200078e0206 */
[----:B------:R-:W-:-:S03]  /*2630*/  UMOV UR4, 0x400 ;  /* 0x0000040000047882 */ /* 0x000fc60000000000 */
[----:B------:R-:W-:-:S03]  /*2640*/  IMAD R7, R7, 0x4, R2 ;  /* 0x0000000407077824 */ /* 0x000fc600078e0202 */
[----:B------:R-:W3:Y:S02]  /*2650*/  S2UR UR5, SR_CgaCtaId ;  /* 0x00000000000579c3 */ /* 0x000ee40000008800 */
[----:B------:R-:W5:Y:S01]  /*2660*/  LDS R17, [R7] ;  /* 0x0000000007117984 */ /* 0x000f620000000800 */
[----:B--2---:R-:W-:-:S04]  /*2670*/  IABS R5, R9 ;  /* 0x0000000900057213 */ /* 0x004fc80000000000 */
[----:B----4-:R-:W2:Y:S01]  /*2680*/  I2F.RP R12, R5 ;  /* 0x00000005000c7306 */ /* 0x010ea20000209400 */
[----:B---3--:R-:W-:-:S07]  /*2690*/  ULEA UR4, UR5, UR4, 0x18 ;  /* 0x0000000405047291 */ /* 0x008fce000f8ec0ff */
[----:B--2---:R-:W2:Y:S01]  /*26a0*/  MUFU.RCP R12, R12 ;  /* 0x0000000c000c7308 */ /* 0x004ea20000001000 */
[----:B-----5:R-:W-:-:S04]  /*26b0*/  IADD3 R17, PT, PT, R10, R17, RZ ;  /* 0x000000110a117210 */ /* 0x020fc80007ffe0ff */
[----:B------:R-:W-:Y:S02]  /*26c0*/  IABS R20, R17 ;  /* 0x0000001100147213 */ /* 0x000fe40000000000 */
[----:B------:R-:W-:Y:S01]  /*26d0*/  ISETP.GE.AND P2, PT, R17, RZ, PT ;  /* 0x000000ff1100720c */ /* 0x000fe20003f46270 */
[----:B--2---:R-:W-:-:S04]  /*26e0*/  VIADD R18, R12, 0xffffffe ;  /* 0x0ffffffe0c127836 */ /* 0x004fc80000000000 */
[----:B------:R-:W1:Y:S02]  /*26f0*/  F2I.FTZ.U32.TRUNC.NTZ R15, R18 ;  /* 0x00000012000f7305 */ /* 0x000e64000021f000 */
[----:B-1----:R-:W-:-:S04]  /*2700*/  IMAD.MOV R14, RZ, RZ, -R15 ;  /* 0x000000ffff0e7224 */ /* 0x002fc800078e0a0f */
[----:B------:R-:W-:Y:S02]  /*2710*/  IMAD R19, R14, R5, RZ ;  /* 0x000000050e137224 */ /* 0x000fe400078e02ff */
[----:B------:R-:W-:-:S04]  /*2720*/  IMAD.MOV.U32 R14, RZ, RZ, RZ ;  /* 0x000000ffff0e7224 */ /* 0x000fc800078e00ff */
[----:B------:R-:W-:-:S04]  /*2730*/  IMAD.HI.U32 R14, R15, R19, R14 ;  /* 0x000000130f0e7227 */ /* 0x000fc800078e000e */
[----:B------:R-:W-:-:S04]  /*2740*/  IMAD.MOV.U32 R15, RZ, RZ, R20 ;  /* 0x000000ffff0f7224 */ /* 0x000fc800078e0014 */
[----:B------:R-:W-:-:S04]  /*2750*/  IMAD.HI.U32 R12, R14, R15, RZ ;  /* 0x0000000f0e0c7227 */ /* 0x000fc800078e00ff */
[----:B------:R-:W-:-:S04]  /*2760*/  IMAD.MOV R12, RZ, RZ, -R12 ;  /* 0x000000ffff0c7224 */ /* 0x000fc800078e0a0c */
[----:B------:R-:W-:-:S05]  /*2770*/  IMAD R12, R5, R12, R15 ;  /* 0x0000000c050c7224 */ /* 0x000fca00078e020f */
[----:B------:R-:W-:-:S13]  /*2780*/  ISETP.GT.U32.AND P1, PT, R5, R12, PT ;  /* 0x0000000c0500720c */ /* 0x000fda0003f24070 */
[----:B------:R-:W-:-:S04]  /*2790*/  @!P1 IADD3 R12, PT, PT, R12, -R5, RZ ;  /* 0x800000050c0c9210 */ /* 0x000fc80007ffe0ff */
[----:B------:R-:W-:-:S13]  /*27a0*/  ISETP.GT.U32.AND P1, PT, R5, R12, PT ;  /* 0x0000000c0500720c */ /* 0x000fda0003f24070 */
[----:B------:R-:W-:Y:S01]  /*27b0*/  @!P1 IMAD.IADD R12, R12, 0x1, -R5 ;  /* 0x000000010c0c9824 */ /* 0x000fe200078e0a05 */
[----:B------:R-:W-:Y:S02]  /*27c0*/  ISETP.NE.AND P1, PT, R9, RZ, PT ;  /* 0x000000ff0900720c */ /* 0x000fe40003f25270 */
[----:B------:R-:W-:Y:S01]  /*27d0*/  LOP3.LUT R9, RZ, R9, RZ, 0x33, !PT ;  /* 0x00000009ff097212 */ /* 0x000fe200078e33ff */
[----:B------:R-:W-:-:S05]  /*27e0*/  @!P2 IMAD.MOV R12, RZ, RZ, -R12 ;  /* 0x000000ffff0ca224 */ /* 0x000fca00078e0a0c */
[----:B------:R-:W-:Y:S02]  /*27f0*/  SEL R15, R9, R12, !P1 ;  /* 0x0000000c090f7207 */ /* 0x000fe40004800000 */
[C---:B------:R-:W-:Y:S01]  /*2800*/  LEA R12, R6.reuse, UR4, 0x2 ;  /* 0x00000004060c7c11 */ /* 0x040fe2000f8e10ff */
[----:B------:R-:W-:Y:S01]  /*2810*/  VIADD R6, R6, 0x4 ;  /* 0x0000000406067836 */ /* 0x000fe20000000000 */
[----:B------:R-:W-:-:S05]  /*2820*/  IADD3 R17, PT, PT, R17, R8, -R15 ;  /* 0x0000000811117210 */ /* 0x000fca0007ffe80f */
[----:B------:R-:W-:Y:S04]  /*2830*/  STS [R12], R17 ;  /* 0x000000110c007388 */ /* 0x000fe80000000800 */
[----:B------:R-:W1:Y:S02]  /*2840*/  LDS R15, [R7+0x4] ;  /* 0x00000400070f7984 */ /* 0x000e640000000800 */
[----:B-1----:R-:W-:-:S05]  /*2850*/  IMAD.IADD R18, R10, 0x1, R15 ;  /* 0x000000010a127824 */ /* 0x002fca00078e020f */
[----:B------:R-:W-:Y:S02]  /*2860*/  IABS R15, R18 ;  /* 0x00000012000f7213 */ /* 0x000fe40000000000 */
[----:B------:R-:W-:-:S03]  /*2870*/  ISETP.GE.AND P3, PT, R18, RZ, PT ;  /* 0x000000ff1200720c */ /* 0x000fc60003f66270 */
[----:B0-----:R-:W-:-:S05]  /*2880*/  IMAD.HI.U32 R8, R14, R15, RZ ;  /* 0x0000000f0e087227 */ /* 0x001fca00078e00ff */
        /* <DEDUP_REMOVED lines=9> */
[----:B------:R-:W-:Y:S04]  /*2920*/  STS [R12+0x4], R17 ;  /* 0x000004110c007388 */ /* 0x000fe80000000800 */
        /* <DEDUP_REMOVED lines=14> */
[----:B------:R-:W-:Y:S04]  /*2a10*/  STS [R12+0x8], R17 ;  /* 0x000008110c007388 */ /* 0x000fe80000000800 */
        /* <DEDUP_REMOVED lines=14> */
[----:B------:R2:W-:Y:S02]  /*2b00*/  STS [R12+0xc], R5 ;  /* 0x00000c050c007388 */ /* 0x0005e40000000800 */
.L_x_121:
[----:B------:R-:W-:Y:S05]  /*2b10*/  @!P0 BRA `(.L_x_120) ;  /* 0x00000004006c8947 */ /* 0x000fea0003800000 */
[----:B------:R-:W-:Y:S01]  /*2b20*/  ISETP.NE.AND P1, PT, R16, 0x1, PT ;  /* 0x000000011000780c */ /* 0x000fe20003f25270 */
[----:B------:R-:W-:Y:S01]  /*2b30*/  BSSY.RECONVERGENT B2, `(.L_x_122) ;  /* 0x0000036000027945 */ /* 0x000fe20003800200 */
[----:B--2---:R-:W-:-:S04]  /*2b40*/  LOP3.LUT R5, R13, 0x1, RZ, 0xc0, !PT ;  /* 0x000000010d057812 */ /* 0x004fc800078ec0ff */
[----:B------:R-:W-:-:S07]  /*2b50*/  ISETP.NE.U32.AND P0, PT, R5, 0x1, PT ;  /* 0x000000010500780c */ /* 0x000fce0003f05070 */
[----:B------:R-:W-:Y:S06]  /*2b60*/  @!P1 BRA `(.L_x_123) ;  /* 0x0000000000c89947 */ /* 0x000fec0003800000 */
[----:B----4-:R-:W2:Y:S01]  /*2b70*/  LDC R12, c[0x0][0x3ac] ;  /* 0x0000eb00ff0c7b82 */ /* 0x010ea20000000800 */
[----:B------:R-:W-:Y:S01]  /*2b80*/  IMAD R7, R0, R13, R6 ;  /* 0x0000000d00077224 */ /* 0x000fe200078e0206 */
[----:B------:R-:W-:-:S03]  /*2b90*/  UMOV UR4, 0x400 ;  /* 0x0000040000047882 */ /* 0x000fc60000000000 */
[----:B------:R-:W-:-:S03]  /*2ba0*/  IMAD R7, R7, 0x4, R2 ;  /* 0x0000000407077824 */ /* 0x000fc600078e0202 */
[----:B------:R-:W3:Y:S02]  /*2bb0*/  S2UR UR5, SR_CgaCtaId ;  /* 0x00000000000579c3 */ /* 0x000ee40000008800 */
[----:B------:R-:W4:Y:S01]  /*2bc0*/  LDS R15, [R7] ;  /* 0x00000000070f7984 */ /* 0x000f220000000800 */
[-C--:B--2---:R-:W-:Y:S02]  /*2bd0*/  IABS R5, R12.reuse ;  /* 0x0000000c00057213 */ /* 0x084fe40000000000 */
[----:B------:R-:W-:Y:S02]  /*2be0*/  ISETP.NE.AND P3, PT, R12, RZ, PT ;  /* 0x000000ff0c00720c */ /* 0x000fe40003f65270 */
[----:B-1----:R-:W1:Y:S01]  /*2bf0*/  I2F.RP R14, R5 ;  /* 0x00000005000e7306 */ /* 0x002e620000209400 */
[----:B------:R-:W-:Y:S01]  /*2c00*/  LOP3.LUT R19, RZ, R12, RZ, 0x33, !PT ;  /* 0x0000000cff137212 */ /* 0x000fe200078e33ff */
[----:B---3--:R-:W-:-:S06]  /*2c10*/  ULEA UR4, UR5, UR4, 0x18 ;  /* 0x0000000405047291 */ /* 0x008fcc000f8ec0ff */
[----:B-1----:R-:W1:Y:S01]  /*2c20*/  MUFU.RCP R14, R14 ;  /* 0x0000000e000e7308 */ /* 0x002e620000001000 */
[----:B----4-:R-:W-:-:S05]  /*2c30*/  IMAD.IADD R15, R10, 0x1, R15 ;  /* 0x000000010a0f7824 */ /* 0x010fca00078e020f */
[----:B------:R-:W-:Y:S02]  /*2c40*/  ISETP.GE.AND P2, PT, R15, RZ, PT ;  /* 0x000000ff0f00720c */ /* 0x000fe40003f46270 */
[----:B-1----:R-:W-:Y:S02]  /*2c50*/  IADD3 R9, PT, PT, R14, 0xffffffe, RZ ;  /* 0x0ffffffe0e097810 */ /* 0x002fe40007ffe0ff */
[----:B------:R-:W-:-:S04]  /*2c60*/  IABS R14, R15 ;  /* 0x0000000f000e7213 */ /* 0x000fc80000000000 */
[----:B------:R-:W0:Y:S02]  /*2c70*/  F2I.FTZ.U32.TRUNC.NTZ R9, R9 ;  /* 0x0000000900097305 */ /* 0x000e24000021f000 */
[----:B0-----:R-:W-:-:S04]  /*2c80*/  IMAD.MOV R8, RZ, RZ, -R9 ;  /* 0x000000ffff087224 */ /* 0x001fc800078e0a09 */
[----:B------:R-:W-:Y:S02]  /*2c90*/  IMAD R17, R8, R5, RZ ;  /* 0x0000000508117224 */ /* 0x000fe400078e02ff */
[----:B------:R-:W-:-:S04]  /*2ca0*/  IMAD.MOV.U32 R8, RZ, RZ, RZ ;  /* 0x000000ffff087224 */ /* 0x000fc800078e00ff */
[----:B------:R-:W-:-:S06]  /*2cb0*/  IMAD.HI.U32 R17, R9, R17, R8 ;  /* 0x0000001109117227 */ /* 0x000fcc00078e0008 */
[----:B------:R-:W-:-:S05]  /*2cc0*/  IMAD.HI.U32 R8, R17, R14, RZ ;  /* 0x0000000e11087227 */ /* 0x000fca00078e00ff */
[----:B------:R-:W-:-:S05]  /*2cd0*/  IADD3 R8, PT, PT, -R8, RZ, RZ ;  /* 0x000000ff08087210 */ /* 0x000fca0007ffe1ff */
[----:B------:R-:W-:Y:S01]  /*2ce0*/  IMAD R14, R5, R8, R14 ;  /* 0x00000008050e7224 */ /* 0x000fe200078e020e */
[C---:B------:R-:W-:Y:S01]  /*2cf0*/  LEA R8, R6.reuse, UR4, 0x2 ;  /* 0x0000000406087c11 */ /* 0x040fe2000f8e10ff */
[----:B------:R-:W-:-:S03]  /*2d00*/  VIADD R6, R6, 0x2 ;  /* 0x0000000206067836 */ /* 0x000fc60000000000 */
[----:B------:R-:W-:Y:S01]  /*2d10*/  ISETP.GT.U32.AND P1, PT, R5, R14, PT ;  /* 0x0000000e0500720c */ /* 0x000fe20003f24070 */
[----:B------:R-:W0:-:S12]  /*2d20*/  LDS R9, [R8+-0x4] ;  /* 0xfffffc0008097984 */ /* 0x000e180000000800 */
[----:B------:R-:W-:-:S05]  /*2d30*/  @!P1 IMAD.IADD R14, R14, 0x1, -R5 ;  /* 0x000000010e0e9824 */ /* 0x000fca00078e0a05 */
[----:B------:R-:W-:-:S13]  /*2d40*/  ISETP.GT.U32.AND P1, PT, R5, R14, PT ;  /* 0x0000000e0500720c */ /* 0x000fda0003f24070 */
[----:B------:R-:W-:-:S04]  /*2d50*/  @!P1 IMAD.IADD R14, R14, 0x1, -R5 ;  /* 0x000000010e0e9824 */ /* 0x000fc800078e0a05 */
[----:B------:R-:W-:-:S05]  /*2d60*/  @!P2 IMAD.MOV R14, RZ, RZ, -R14 ;  /* 0x000000ffff0ea224 */ /* 0x000fca00078e0a0e */
[----:B------:R-:W-:-:S04]  /*2d70*/  SEL R14, R19, R14, !P3 ;  /* 0x0000000e130e7207 */ /* 0x000fc80005800000 */
[----:B0-----:R-:W-:-:S05]  /*2d80*/  IADD3 R15, PT, PT, R15, R9, -R14 ;  /* 0x000000090f0f7210 */ /* 0x001fca0007ffe80e */
[----:B------:R-:W-:Y:S04]  /*2d90*/  STS [R8], R15 ;  /* 0x0000000f08007388 */ /* 0x000fe80000000800 */
        /* <DEDUP_REMOVED lines=14> */
[----:B------:R2:W-:Y:S02]  /*2e80*/  STS [R8+0x4], R5 ;  /* 0x0000040508007388 */ /* 0x0005e40000000800 */
.L_x_123:
[----:B------:R-:W-:Y:S05]  /*2e90*/  BSYNC.RECONVERGENT B2 ;  /* 0x0000000000027941 */ /* 0x000fea0003800200 */
.L_x_122:
[----:B------:R-:W-:Y:S05]  /*2ea0*/  @P0 BRA `(.L_x_120) ;  /* 0x0000000000880947 */ /* 0x000fea0003800000 */
[----:B-1----:R-:W2:Y:S01]  /*2eb0*/  LDC R14, c[0x0][0x3ac] ;  /* 0x0000eb00ff0e7b82 */ /* 0x002ea20000000800 */
[----:B------:R-:W-:Y:S01]  /*2ec0*/  IMAD R7, R0, R13, R6 ;  /* 0x0000000d00077224 */ /* 0x000fe200078e0206 */
[----:B------:R-:W-:-:S03]  /*2ed0*/  UMOV UR4, 0x400 ;  /* 0x0000040000047882 */ /* 0x000fc60000000000 */
[----:B------:R-:W-:-:S03]  /*2ee0*/  IMAD R7, R7, 0x4, R2 ;  /* 0x0000000407077824 */ /* 0x000fc600078e0202 */
[----:B------:R-:W1:Y:S03]  /*2ef0*/  S2UR UR5, SR_CgaCtaId ;  /* 0x00000000000579c3 */ /* 0x000e660000008800 */
[----:B------:R-:W3:Y:S01]  /*2f00*/  LDS R7, [R7] ;  /* 0x0000000007077984 */ /* 0x000ee20000000800 */
[----:B--2---:R-:W-:Y:S02]  /*2f10*/  IABS R5, R14 ;  /* 0x0000000e00057213 */ /* 0x004fe40000000000 */
[----:B------:R-:W-:Y:S02]  /*2f20*/  ISETP.NE.AND P2, PT, R14, RZ, PT ;  /* 0x000000ff0e00720c */ /* 0x000fe40003f45270 */
[----:B----4-:R-:W2:Y:S01]  /*2f30*/  I2F.RP R12, R5 ;  /* 0x00000005000c7306 */ /* 0x010ea20000209400 */
[----:B-1----:R-:W-:-:S07]  /*2f40*/  ULEA UR4, UR5, UR4, 0x18 ;  /* 0x0000000405047291 */ /* 0x002fce000f8ec0ff */
[----:B--2---:R-:W1:Y:S01]  /*2f50*/  MUFU.RCP R12, R12 ;  /* 0x0000000c000c7308 */ /* 0x004e620000001000 */
[----:B---3--:R-:W-:-:S05]  /*2f60*/  IMAD.IADD R10, R10, 0x1, R7 ;  /* 0x000000010a0a7824 */ /* 0x008fca00078e0207 */
[----:B------:R-:W-:Y:S02]  /*2f70*/  IABS R16, R10 ;  /* 0x0000000a00107213 */ /* 0x000fe40000000000 */
[----:B------:R-:W-:Y:S01]  /*2f80*/  ISETP.GE.AND P1, PT, R10, RZ, PT ;  /* 0x000000ff0a00720c */ /* 0x000fe20003f26270 */
[----:B-1----:R-:W-:-:S06]  /*2f90*/  VIADD R9, R12, 0xffffffe ;  /* 0x0ffffffe0c097836 */ /* 0x002fcc0000000000 */
[----:B------:R-:W0:Y:S02]  /*2fa0*/  F2I.FTZ.U32.TRUNC.NTZ R9, R9 ;  /* 0x0000000900097305 */ /* 0x000e24000021f000 */
[----:B0-----:R-:W-:-:S05]  /*2fb0*/  IADD3 R8, PT, PT, RZ, -R9, RZ ;  /* 0x80000009ff087210 */ /* 0x001fca0007ffe0ff */
[----:B------:R-:W-:Y:S02]  /*2fc0*/  IMAD R15, R8, R5, RZ ;  /* 0x00000005080f7224 */ /* 0x000fe400078e02ff */
[----:B------:R-:W-:-:S04]  /*2fd0*/  IMAD.MOV.U32 R8, RZ, RZ, RZ ;  /* 0x000000ffff087224 */ /* 0x000fc800078e00ff */
[----:B------:R-:W-:-:S04]  /*2fe0*/  IMAD.HI.U32 R15, R9, R15, R8 ;  /* 0x0000000f090f7227 */ /* 0x000fc800078e0008 */
[----:B------:R-:W-:-:S04]  /*2ff0*/  IMAD.MOV.U32 R8, RZ, RZ, R16 ;  /* 0x000000ffff087224 */ /* 0x000fc800078e0010 */
[----:B------:R-:W-:-:S05]  /*3000*/  IMAD.HI.U32 R7, R15, R8, RZ ;  /* 0x000000080f077227 */ /* 0x000fca00078e00ff */
[----:B------:R-:W-:-:S05]  /*3010*/  IADD3 R7, PT, PT, -R7, RZ, RZ ;  /* 0x000000ff07077210 */ /* 0x000fca0007ffe1ff */
[----:B------:R-:W-:Y:S01]  /*3020*/  IMAD R8, R5, R7, R8 ;  /* 0x0000000705087224 */ /* 0x000fe200078e0208 */
[----:B------:R-:W-:-:S04]  /*3030*/  LEA R7, R6, UR4, 0x2 ;  /* 0x0000000406077c11 */ /* 0x000fc8000f8e10ff */
[----:B------:R-:W-:Y:S01]  /*3040*/  ISETP.GT.U32.AND P0, PT, R5, R8, PT ;  /* 0x000000080500720c */ /* 0x000fe20003f04070 */
[----:B------:R-:W0:-:S12]  /*3050*/  LDS R9, [R7+-0x4] ;  /* 0xfffffc0007097984 */ /* 0x000e180000000800 */
[----:B------:R-:W-:-:S05]  /*3060*/  @!P0 IMAD.IADD R8, R8, 0x1, -R5 ;  /* 0x0000000108088824 */ /* 0x000fca00078e0a05 */
[----:B------:R-:W-:-:S13]  /*3070*/  ISETP.GT.U32.AND P0, PT, R5, R8, PT ;  /* 0x000000080500720c */ /* 0x000fda0003f04070 */
[----:B------:R-:W-:-:S04]  /*3080*/  @!P0 IMAD.IADD R8, R8, 0x1, -R5 ;  /* 0x0000000108088824 */ /* 0x000fc800078e0a05 */
[----:B------:R-:W-:Y:S01]  /*3090*/  @!P1 IMAD.MOV R8, RZ, RZ, -R8 ;  /* 0x000000ffff089224 */ /* 0x000fe200078e0a08 */
[----:B------:R-:W-:-:S04]  /*30a0*/  @!P2 LOP3.LUT R8, RZ, R14, RZ, 0x33, !PT ;  /* 0x0000000eff08a212 */ /* 0x000fc800078e33ff */
[----:B0-----:R-:W-:-:S05]  /*30b0*/  IADD3 R8, PT, PT, R10, R9, -R8 ;  /* 0x000000090a087210 */ /* 0x001fca0007ffe808 */
[----:B------:R3:W-:Y:S02]  /*30c0*/  STS [R7], R8 ;  /* 0x0000000807007388 */ /* 0x0007e40000000800 */
.L_x_120:
[----:B------:R-:W-:Y:S05]  /*30d0*/  BSYNC.RECONVERGENT B1 ;  /* 0x0000000000017941 */ /* 0x000fea0003800200 */
.L_x_117:
[----:B--2---:R-:W2:Y:S01]  /*30e0*/  LDS R5, [R2] ;  /* 0x0000000002057984 */ /* 0x004ea20000000800 */
[----:B---3--:R-:W2:Y:S03]  /*30f0*/  LDC.64 R6, c[0x0][0x398] ;  /* 0x0000e600ff067b82 */ /* 0x008ea60000000a00 */
[----:B--2---:R2:W-:Y:S02]  /*3100*/  STG.E desc[UR8][R6.64], R5 ;  /* 0x0000000506007986 */ /* 0x0045e4000c101908 */
.L_x_116:
[----:B------:R-:W-:Y:S05]  /*3110*/  BSYNC.RECONVERGENT B0 ;  /* 0x0000000000007941 */ /* 0x000fea0003800200 */
.L_x_115:
[----:B------:R-:W-:Y:S01]  /*3120*/  BAR.SYNC.DEFER_BLOCKING 0x0 ;  /* 0x0000000000007b1d */ /* 0x000fe20000010000 */
[----:B------:R-:W-:-:S05]  /*3130*/  ISETP.GE.AND P0, PT, R3, R13, PT ;  /* 0x0000000d0300720c */ /* 0x000fca0003f06270 */
[----:B------:R-:W0:Y:S01]  /*3140*/  LDCU UR6, c[0x0][0x3ac] ;  /* 0x00007580ff0677ac */ /* 0x000e220008000800 */
[----:B------:R-:W-:Y:S07]  /*3150*/  BSSY.RECONVERGENT B0, `(.L_x_124) ;  /* 0x00000aa000007945 */ /* 0x000fee0003800200 */
[----:B------:R-:W-:Y:S05]  /*3160*/  @P0 BRA `(.L_x_125) ;  /* 0x0000000800a00947 */ /* 0x000fea0003800000 */
[----:B------:R-:W5:Y:S01]  /*3170*/  S2UR UR5, SR_CgaCtaId ;  /* 0x00000000000579c3 */ /* 0x000f620000008800 */
[----:B------:R-:W-:Y:S02]  /*3180*/  UMOV UR4, 0x400 ;  /* 0x0000040000047882 */ /* 0x000fe40000000000 */
[----:B-----5:R-:W-:-:S06]  /*3190*/  ULEA UR4, UR5, UR4, 0x18 ;  /* 0x0000000405047291 */ /* 0x020fcc000f8ec0ff */
[----:B------:R-:W-:-:S05]  /*31a0*/  LEA R11, R11, UR4, 0x2 ;  /* 0x000000040b0b7c11 */ /* 0x000fca000f8e10ff */
[----:B------:R-:W-:Y:S04]  /*31b0*/  LDS R10, [R11+-0x400] ;  /* 0xfffc00000b0a7984 */ /* 0x000fe80000000800 */
[----:B--2---:R-:W2:Y:S02]  /*31c0*/  LDS R5, [R11+-0x3fc] ;  /* 0xfffc04000b057984 */ /* 0x004ea40000000800 */
[----:B--2---:R-:W-:-:S13]  /*31d0*/  ISETP.GE.AND P0, PT, R10, R5, PT ;  /* 0x000000050a00720c */ /* 0x004fda0003f06270 */
[----:B------:R-:W-:Y:S05]  /*31e0*/  @P0 BRA `(.L_x_125) ;  /* 0x0000000800800947 */ /* 0x000fea0003800000 */
[----:B------:R-:W2:Y:S01]  /*31f0*/  LDCU UR4, c[0x0][0x3ac] ;  /* 0x00007580ff0477ac */ /* 0x000ea20008000800 */
[----:B------:R-:W-:Y:S01]  /*3200*/  BSSY.RECONVERGENT B1, `(.L_x_126) ;  /* 0x0000043000017945 */ /* 0x000fe20003800200 */
[----:B--2---:R-:W-:-:S04]  /*3210*/  MOV R7, UR4 ;  /* 0x0000000400077c02 */ /* 0x004fc80008000f00 */
[----:B01-3--:R-:W-:Y:S01]  /*3220*/  VIMNMX.U32 R14, PT, PT, R7, 0x1, !PT ;  /* 0x00000001070e7848 */ /* 0x00bfe20007fe0000 */
[----:B------:R-:W-:-:S03]  /*3230*/  IMAD.IADD R6, R10, 0x1, R7 ;  /* 0x000000010a067824 */ /* 0x000fc600078e0207 */
[----:B------:R-:W0:Y:S01]  /*3240*/  I2F.U32.RP R13, R14 ;  /* 0x0000000e000d7306 */ /* 0x000e220000209000 */
[----:B----4-:R-:W-:Y:S01]  /*3250*/  IMAD.MOV R15, RZ, RZ, -R14 ;  /* 0x000000ffff0f7224 */ /* 0x010fe200078e0a0e */
[----:B------:R-:W-:Y:S02]  /*3260*/  ISETP.GE.AND P0, PT, R6, R5, PT ;  /* 0x000000050600720c */ /* 0x000fe40003f06270 */
[-C--:B------:R-:W-:Y:S02]  /*3270*/  VIMNMX R11, PT, PT, R5, R6.reuse, !PT ;  /* 0x00000006050b7248 */ /* 0x080fe40007fe0100 */
[----:B------:R-:W-:Y:S02]  /*3280*/  SEL R12, RZ, 0x1, P0 ;  /* 0x00000001ff0c7807 */ /* 0x000fe40000000000 */
[----:B------:R-:W-:Y:S02]  /*3290*/  ISETP.NE.U32.AND P2, PT, R14, RZ, PT ;  /* 0x000000ff0e00720c */ /* 0x000fe40003f45070 */
[----:B------:R-:W-:Y:S01]  /*32a0*/  IADD3 R11, PT, PT, R11, -R6, -R12 ;  /* 0x800000060b0b7210 */ /* 0x000fe20007ffe80c */
[----:B0-----:R-:W0:Y:S02]  /*32b0*/  MUFU.RCP R13, R13 ;  /* 0x0000000d000d7308 */ /* 0x001e240000001000 */
[----:B0-----:R-:W-:-:S06]  /*32c0*/  VIADD R8, R13, 0xffffffe ;  /* 0x0ffffffe0d087836 */ /* 0x001fcc0000000000 */
[----:B------:R0:W1:Y:S02]  /*32d0*/  F2I.FTZ.U32.TRUNC.NTZ R9, R8 ;  /* 0x0000000800097305 */ /* 0x000064000021f000 */
[----:B0-----:R-:W-:Y:S02]  /*32e0*/  HFMA2 R8, -RZ, RZ, 0, 0 ;  /* 0x00000000ff087431 */ /* 0x001fe400000001ff */
[----:B-1----:R-:W-:-:S04]  /*32f0*/  IMAD R15, R15, R9, RZ ;  /* 0x000000090f0f7224 */ /* 0x002fc800078e02ff */
        /* <DEDUP_REMOVED lines=18> */
[----:B------:R-:W1:Y:S01]  /*3420*/  I2F.RP R14, R6 ;  /* 0x00000006000e7306 */ /* 0x000e620000209400 */
[----:B------:R-:W-:Y:S02]  /*3430*/  ISETP.NE.AND P4, PT, R7, RZ, PT ;  /* 0x000000ff0700720c */ /* 0x000fe40003f85270 */
[----:B------:R-:W-:-:S05]  /*3440*/  LOP3.LUT R11, R11, 0x3, RZ, 0xc0, !PT ;  /* 0x000000030b0b7812 */ /* 0x000fca00078ec0ff */
[----:B------:R-:W-:Y:S01]  /*3450*/  IMAD.MOV R11, RZ, RZ, -R11 ;  /* 0x000000ffff0b7224 */ /* 0x000fe200078e0a0b */
[----:B-1----:R-:W1:Y:S02]  /*3460*/  MUFU.RCP R14, R14 ;  /* 0x0000000e000e7308 */ /* 0x002e640000001000 */
[----:B-1----:R-:W-:-:S06]  /*3470*/  VIADD R12, R14, 0xffffffe ;  /* 0x0ffffffe0e0c7836 */ /* 0x002fcc0000000000 */
[----:B------:R1:W2:Y:S02]  /*3480*/  F2I.FTZ.U32.TRUNC.NTZ R13, R12 ;  /* 0x0000000c000d7305 */ /* 0x0002a4000021f000 */
[----:B-1----:R-:W-:Y:S02]  /*3490*/  IMAD.MOV.U32 R12, RZ, RZ, RZ ;  /* 0x000000ffff0c7224 */ /* 0x002fe400078e00ff */
[----:B--2---:R-:W-:-:S04]  /*34a0*/  IMAD.MOV R15, RZ, RZ, -R13 ;  /* 0x000000ffff0f7224 */ /* 0x004fc800078e0a0d */
[----:B------:R-:W-:-:S04]  /*34b0*/  IMAD R15, R15, R6, RZ ;  /* 0x000000060f0f7224 */ /* 0x000fc800078e02ff */
[----:B------:R-:W-:Y:S01]  /*34c0*/  IMAD.HI.U32 R16, R13, R15, R12 ;  /* 0x0000000f0d107227 */ /* 0x000fe200078e000c */
[----:B0-----:R-:W-:-:S07]  /*34d0*/  LOP3.LUT R15, RZ, R7, RZ, 0x33, !PT ;  /* 0x00000007ff0f7212 */ /* 0x001fce00078e33ff */
.L_x_128:
[----:B0-----:R-:W-:Y:S01]  /*34e0*/  IABS R13, R10 ;  /* 0x0000000a000d7213 */ /* 0x001fe20000000000 */
[----:B------:R-:W-:Y:S02]  /*34f0*/  IMAD.U32 R7, RZ, RZ, UR6 ;  /* 0x00000006ff077e24 */ /* 0x000fe4000f8e00ff */
        /* <DEDUP_REMOVED lines=19> */
.L_x_127:
[----:B------:R-:W-:Y:S05]  /*3630*/  BSYNC.RECONVERGENT B1 ;  /* 0x0000000000017941 */ /* 0x000fea0003800200 */
.L_x_126:
[----:B------:R-:W-:Y:S05]  /*3640*/  @!P3 BRA `(.L_x_125) ;  /* 0x000000040068b947 */ /* 0x000fea0003800000 */
[----:B------:R-:W-:Y:S01]  /*3650*/  IABS R11, R7 ;  /* 0x00000007000b7213 */ /* 0x000fe20000000000 */
[----:B0-----:R-:W0:Y:S03]  /*3660*/  LDC R13, c[0x0][0x3ac] ;  /* 0x0000eb00ff0d7b82 */ /* 0x001e260000000800 */
[----:B------:R-:W1:Y:S05]  /*3670*/  I2F.RP R12, R11 ;  /* 0x0000000b000c7306 */ /* 0x000e6a0000209400 */
[----:B------:R-:W2:Y:S03]  /*3680*/  LDC.64 R6, c[0x0][0x390] ;  /* 0x0000e400ff067b82 */ /* 0x000ea60000000a00 */
[----:B-1----:R-:W1:Y:S02]  /*3690*/  MUFU.RCP R12, R12 ;  /* 0x0000000c000c7308 */ /* 0x002e640000001000 */
[----:B-1----:R-:W-:-:S06]  /*36a0*/  VIADD R9, R12, 0xffffffe ;  /* 0x0ffffffe0c097836 */ /* 0x002fcc0000000000 */
[----:B------:R-:W1:Y:S02]  /*36b0*/  F2I.FTZ.U32.TRUNC.NTZ R9, R9 ;  /* 0x0000000900097305 */ /* 0x000e64000021f000 */
[----:B-1----:R-:W-:-:S05]  /*36c0*/  IADD3 R8, PT, PT, RZ, -R9, RZ ;  /* 0x80000009ff087210 */ /* 0x002fca0007ffe0ff */
[----:B------:R-:W-:Y:S02]  /*36d0*/  IMAD R15, R8, R11, RZ ;  /* 0x0000000b080f7224 */ /* 0x000fe400078e02ff */
[----:B------:R-:W-:-:S04]  /*36e0*/  IMAD.MOV.U32 R8, RZ, RZ, RZ ;  /* 0x000000ffff087224 */ /* 0x000fc800078e00ff */
[----:B0-2---:R-:W-:-:S07]  /*36f0*/  IMAD.HI.U32 R8, R9, R15, R8 ;  /* 0x0000000f09087227 */ /* 0x005fce00078e0008 */
.L_x_129:
[-C--:B0-----:R-:W-:Y:S01]  /*3700*/  IABS R17, R13.reuse ;  /* 0x0000000d00117213 */ /* 0x081fe20000000000 */
        /* <DEDUP_REMOVED lines=9> */
[----:B------:R-:W-:Y:S02]  /*37a0*/  LOP3.LUT R16, R16, R13, RZ, 0x3c, !PT ;  /* 0x0000000d10107212 */ /* 0x000fe400078e3cff */
[----:B------:R-:W-:Y:S01]  /*37b0*/  ISETP.GE.AND P3, PT, R10, RZ, PT ;  /* 0x000000ff0a00720c */ /* 0x000fe20003f66270 */
[----:B------:R-:W-:Y:S01]  /*37c0*/  IMAD R22, R17, R8, R22 ;  /* 0x0000000811167224 */ /* 0x000fe200078e0216 */
[----:B0-----:R-:W0:Y:S01]  /*37d0*/  MUFU.RCP R12, R12 ;  /* 0x0000000c000c7308 */ /* 0x001e220000001000 */
[----:B------:R-:W-:-:S03]  /*37e0*/  IMAD.MOV.U32 R8, RZ, RZ, RZ ;  /* 0x000000ffff087224 */ /* 0x000fc600078e00ff */
[----:B------:R-:W-:-:S13]  /*37f0*/  ISETP.GT.U32.AND P2, PT, R11, R22, PT ;  /* 0x000000160b00720c */ /* 0x000fda0003f44070 */
[----:B------:R-:W-:Y:S01]  /*3800*/  @!P2 IMAD.IADD R22, R22, 0x1, -R17 ;  /* 0x000000011616a824 */ /* 0x000fe200078e0a11 */
[----:B------:R-:W-:Y:S01]  /*3810*/  @!P2 IADD3 R14, PT, PT, R14, 0x1, RZ ;  /* 0x000000010e0ea810 */ /* 0x000fe20007ffe0ff */
[----:B0-----:R-:W-:Y:S01]  /*3820*/  VIADD R9, R12, 0xffffffe ;  /* 0x0ffffffe0c097836 */ /* 0x001fe20000000000 */
[----:B------:R-:W-:Y:S02]  /*3830*/  IADD3 R12, PT, PT, R20, R13, RZ ;  /* 0x0000000d140c7210 */ /* 0x000fe40007ffe0ff */
[----:B------:R-:W-:Y:S02]  /*3840*/  ISETP.GE.U32.AND P0, PT, R22, R11, PT ;  /* 0x0000000b1600720c */ /* 0x000fe40003f06070 */
[----:B------:R-:W-:Y:S01]  /*3850*/  IABS R23, R12 ;  /* 0x0000000c00177213 */ /* 0x000fe20000000000 */
[----:B------:R-:W0:Y:S01]  /*3860*/  F2I.FTZ.U32.TRUNC.NTZ R9, R9 ;  /* 0x0000000900097305 */ /* 0x000e22000021f000 */
[----:B------:R-:W-:Y:S02]  /*3870*/  MOV R11, R17 ;  /* 0x00000011000b7202 */ /* 0x000fe40000000f00 */
[----:B------:R-:W-:-:S02]  /*3880*/  LOP3.LUT R20, R20, R13, RZ, 0x3c, !PT ;  /* 0x0000000d14147212 */ /* 0x000fc400078e3cff */
[----:B------:R-:W-:-:S05]  /*3890*/  LOP3.LUT R10, R12, R13, RZ, 0x3c, !PT ;  /* 0x0000000d0c0a7212 */ /* 0x000fca00078e3cff */
[----:B------:R-:W-:-:S04]  /*38a0*/  @P0 VIADD R14, R14, 0x1 ;  /* 0x000000010e0e0836 */ /* 0x000fc80000000000 */
[----:B------:R-:W-:Y:S02]  /*38b0*/  @!P3 IMAD.MOV R14, RZ, RZ, -R14 ;  /* 0x000000ffff0eb224 */ /* 0x000fe400078e0a0e */
[----:B0-----:R-:W-:-:S04]  /*38c0*/  IMAD.MOV R18, RZ, RZ, -R9 ;  /* 0x000000ffff127224 */ /* 0x001fc800078e0a09 */
[----:B------:R-:W-:-:S04]  /*38d0*/  IMAD R15, R18, R17, RZ ;  /* 0x00000011120f7224 */ /* 0x000fc800078e02ff */
[----:B------:R-:W-:-:S06]  /*38e0*/  IMAD.HI.U32 R8, R9, R15, R8 ;  /* 0x0000000f09087227 */ /* 0x000fcc00078e0008 */
[----:B------:R-:W-:-:S04]  /*38f0*/  IMAD.HI.U32 R18, R8, R19, RZ ;  /* 0x0000001308127227 */ /* 0x000fc800078e00ff */
[----:B------:R-:W-:Y:S02]  /*3900*/  IMAD.MOV R24, RZ, RZ, -R18 ;  /* 0x000000ffff187224 */ /* 0x000fe400078e0a12 */
[----:B------:R-:W-:-:S04]  /*3910*/  IMAD.HI.U32 R15, R8, R21, RZ ;  /* 0x00000015080f7227 */ /* 0x000fc800078e00ff */
[----:B------:R-:W-:Y:S02]  /*3920*/  IMAD R22, R17, R24, R19 ;  /* 0x0000001811167224 */ /* 0x000fe400078e0213 */
[----:B------:R-:W-:-:S03]  /*3930*/  IMAD.HI.U32 R9, R8, R23, RZ ;  /* 0x0000001708097227 */ /* 0x000fc600078e00ff */
[----:B------:R-:W-:Y:S01]  /*3940*/  ISETP.GT.U32.AND P6, PT, R11, R22, PT ;  /* 0x000000160b00720c */ /* 0x000fe20003fc4070 */
[----:B------:R-:W-:Y:S02]  /*3950*/  IMAD.MOV R26, RZ, RZ, -R15 ;  /* 0x000000ffff1a7224 */ /* 0x000fe400078e0a0f */
[----:B------:R-:W-:Y:S02]  /*3960*/  IMAD.MOV R28, RZ, RZ, -R9 ;  /* 0x000000ffff1c7224 */ /* 0x000fe400078e0a09 */
[C---:B------:R-:W-:Y:S01]  /*3970*/  IMAD R24, R17.reuse, R26, R21 ;  /* 0x0000001a11187224 */ /* 0x040fe200078e0215 */
[----:B------:R-:W-:Y:S01]  /*3980*/  LOP3.LUT R21, RZ, R13, RZ, 0x33, !PT ;  /* 0x0000000dff157212 */ /* 0x000fe200078e33ff */
[----:B------:R-:W-:-:S03]  /*3990*/  IMAD R26, R17, R28, R23 ;  /* 0x0000001c111a7224 */ /* 0x000fc600078e0217 */
[C---:B------:R-:W-:Y:S02]  /*39a0*/  ISETP.GT.U32.AND P5, PT, R11.reuse, R24, PT ;  /* 0x000000180b00720c */ /* 0x040fe40003fa4070 */
[----:B------:R-:W-:Y:S01]  /*39b0*/  ISETP.GT.U32.AND P1, PT, R11, R26, PT ;  /* 0x0000001a0b00720c */ /* 0x000fe20003f24070 */
[----:B------:R-:W-:Y:S02]  /*39c0*/  @!P6 IMAD.IADD R22, R22, 0x1, -R17 ;  /* 0x000000011616e824 */ /* 0x000fe400078e0a11 */
[----:B------:R-:W-:Y:S01]  /*39d0*/  @!P6 VIADD R18, R18, 0x1 ;  /* 0x000000011212e836 */ /* 0x000fe20000000000 */
[----:B------:R-:W-:Y:S02]  /*39e0*/  ISETP.GE.AND P6, PT, R16, RZ, PT ;  /* 0x000000ff1000720c */ /* 0x000fe40003fc6270 */
[----:B------:R-:W-:-:S05]  /*39f0*/  ISETP.GE.U32.AND P4, PT, R22, R11, PT ;  /* 0x0000000b1600720c */ /* 0x000fca0003f86070 */
[--C-:B------:R-:W-:Y:S01]  /*3a00*/  @!P5 IMAD.IADD R24, R24, 0x1, -R17.reuse ;  /* 0x000000011818d824 */ /* 0x100fe200078e0a11 */
[----:B------:R-:W-:Y:S01]  /*3a10*/  @!P5 IADD3 R15, PT, PT, R15, 0x1, RZ ;  /* 0x000000010f0fd810 */ /* 0x000fe20007ffe0ff */
[----:B------:R-:W-:Y:S01]  /*3a20*/  @!P1 IMAD.IADD R26, R26, 0x1, -R17 ;  /* 0x000000011a1a9824 */ /* 0x000fe200078e0a11 */
[----:B------:R-:W-:Y:S01]  /*3a30*/  ISETP.GE.AND P5, PT, R20, RZ, PT ;  /* 0x000000ff1400720c */ /* 0x000fe20003fa6270 */
[----:B------:R-:W-:Y:S01]  /*3a40*/  @!P1 VIADD R9, R9, 0x1 ;  /* 0x0000000109099836 */ /* 0x000fe20000000000 */
[-C--:B------:R-:W-:Y:S02]  /*3a50*/  ISETP.GE.U32.AND P2, PT, R24, R11.reuse, PT ;  /* 0x0000000b1800720c */ /* 0x080fe40003f46070 */
[----:B------:R-:W-:Y:S01]  /*3a60*/  ISETP.GE.U32.AND P0, PT, R26, R11, PT ;  /* 0x0000000b1a00720c */ /* 0x000fe20003f06070 */
[----:B------:R-:W-:Y:S01]  /*3a70*/  @P4 VIADD R18, R18, 0x1 ;  /* 0x0000000112124836 */ /* 0x000fe20000000000 */
[----:B------:R-:W-:Y:S02]  /*3a80*/  ISETP.GE.AND P4, PT, R10, RZ, PT ;  /* 0x000000ff0a00720c */ /* 0x000fe40003f86270 */
[----:B------:R-:W-:Y:S01]  /*3a90*/  ISETP.NE.AND P1, PT, R13, RZ, PT ;  /* 0x000000ff0d00720c */ /* 0x000fe20003f25270 */
[----:B------:R-:W-:-:S05]  /*3aa0*/  @!P6 IMAD.MOV R18, RZ, RZ, -R18 ;  /* 0x000000ffff12e224 */ /* 0x000fca00078e0a12 */
[----:B------:R-:W-:Y:S01]  /*3ab0*/  SEL R17, R21, R18, !P1 ;  /* 0x0000001215117207 */ /* 0x000fe20004800000 */
[----:B------:R-:W-:Y:S02]  /*3ac0*/  @P2 VIADD R15, R15, 0x1 ;  /* 0x000000010f0f2836 */ /* 0x000fe40000000000 */
[----:B------:R-:W-:Y:S02]  /*3ad0*/  @P0 IADD3 R9, PT, PT, R9, 0x1, RZ ;  /* 0x0000000109090810 */ /* 0x000fe40007ffe0ff */
[----:B------:R-:W-:Y:S01]  /*3ae0*/  IMAD.MOV.U32 R10, RZ, RZ, R15 ;  /* 0x000000ffff0a7224 */ /* 0x000fe200078e000f */
[----:B------:R-:W-:Y:S01]  /*3af0*/  SEL R15, R21, R14, !P1 ;  /* 0x0000000e150f7207 */ /* 0x000fe20004800000 */
[----:B------:R-:W-:-:S03]  /*3b00*/  IMAD.WIDE R16, R17, 0x4, R6 ;  /* 0x0000000411107825 */ /* 0x000fc600078e0206 */
[----:B------:R-:W-:Y:S01]  /*3b10*/  @!P5 IADD3 R10, PT, PT, -R10, RZ, RZ ;  /* 0x000000ff0a0ad210 */ /* 0x000fe20007ffe1ff */
[----:B------:R-:W-:Y:S02]  /*3b20*/  @!P4 IMAD.MOV R9, RZ, RZ, -R9 ;  /* 0x000000ffff09c224 */ /* 0x000fe400078e0a09 */
[----:B------:R-:W-:Y:S01]  /*3b30*/  IMAD.WIDE R14, R15, 0x4, R6 ;  /* 0x000000040f0e7825 */ /* 0x000fe200078e0206 */
[C---:B------:R-:W-:Y:S02]  /*3b40*/  SEL R19, R21.reuse, R10, !P1 ;  /* 0x0000000a15137207 */ /* 0x040fe40004800000 */
[----:B------:R-:W-:Y:S01]  /*3b50*/  SEL R21, R21, R9, !P1 ;  /* 0x0000000915157207 */ /* 0x000fe20004800000 */
[----:B------:R-:W-:Y:S01]  /*3b60*/  IMAD.IADD R10, R12, 0x1, R13 ;  /* 0x000000010c0a7824 */ /* 0x000fe200078e020d */
[----:B------:R0:W-:Y:S01]  /*3b70*/  STG.E desc[UR8][R14.64], R3 ;  /* 0x000000030e007986 */ /* 0x0001e2000c101908 */
[----:B------:R-:W-:-:S03]  /*3b80*/  IMAD.WIDE R18, R19, 0x4, R6 ;  /* 0x0000000413127825 */ /* 0x000fc600078e0206 */
[----:B------:R0:W-:Y:S01]  /*3b90*/  STG.E desc[UR8][R16.64], R3 ;  /* 0x0000000310007986 */ /* 0x0001e2000c101908 */
[----:B------:R-:W-:Y:S01]  /*3ba0*/  IMAD.WIDE R20, R21, 0x4, R6 ;  /* 0x0000000415147825 */ /* 0x000fe200078e0206 */
[----:B------:R-:W-:Y:S02]  /*3bb0*/  ISETP.GE.AND P0, PT, R10, R5, PT ;  /* 0x000000050a00720c */ /* 0x000fe40003f06270 */
[----:B------:R0:W-:Y:S04]  /*3bc0*/  STG.E desc[UR8][R18.64], R3 ;  /* 0x0000000312007986 */ /* 0x0001e8000c101908 */
[----:B------:R0:W-:Y:S07]  /*3bd0*/  STG.E desc[UR8][R20.64], R3 ;  /* 0x0000000314007986 */ /* 0x0001ee000c101908 */
[----:B------:R-:W-:Y:S05]  /*3be0*/  @!P0 BRA `(.L_x_129) ;  /* 0xfffffff800c48947 */ /* 0x000fea000383ffff */
.L_x_125:
[----:B0-----:R-:W-:Y:S05]  /*3bf0*/  BSYNC.RECONVERGENT B0 ;  /* 0x0000000000007941 */ /* 0x001fea0003800200 */
.L_x_124:
[----:B------:R-:W4:Y:S01]  /*3c00*/  LDC R10, c[0x0][0x3ac] ;  /* 0x0000eb00ff0a7b82 */ /* 0x000f220000000800 */
[----:B--2---:R-:W0:Y:S01]  /*3c10*/  LDS R5, [R2] ;  /* 0x0000000002057984 */ /* 0x004e220000000800 */
[----:B------:R-:W-:Y:S01]  /*3c20*/  IMAD.MOV.U32 R6, RZ, RZ, RZ ;  /* 0x000000ffff067224 */ /* 0x000fe200078e00ff */
[----:B------:R-:W2:Y:S01]  /*3c30*/  LDCU UR6, c[0x0][0x3b0] ;  /* 0x00007600ff0677ac */ /* 0x000ea20008000800 */
[----:B------:R-:W-:Y:S01]  /*3c40*/  BSSY.RECONVERGENT B0, `(.L_x_130) ;  /* 0x0000022000007945 */ /* 0x000fe20003800200 */
[----:B----4-:R-:W-:-:S04]  /*3c50*/  IABS R12, R10 ;  /* 0x0000000a000c7213 */ /* 0x010fc80000000000 */
[----:B------:R-:W4:Y:S01]  /*3c60*/  I2F.RP R8, R12 ;  /* 0x0000000c00087306 */ /* 0x000f220000209400 */
[----:B0-----:R-:W-:-:S07]  /*3c70*/  IABS R13, R5 ;  /* 0x00000005000d7213 */ /* 0x001fce0000000000 */
[----:B----4-:R-:W0:Y:S01]  /*3c80*/  MUFU.RCP R8, R8 ;  /* 0x0000000800087308 */ /* 0x010e220000001000 */
[----:B------:R-:W-:-:S04]  /*3c90*/  LOP3.LUT R5, R5, R10, RZ, 0x3c, !PT ;  /* 0x0000000a05057212 */ /* 0x000fc800078e3cff */
[----:B------:R-:W-:Y:S01]  /*3ca0*/  ISETP.GE.AND P2, PT, R5, RZ, PT ;  /* 0x000000ff0500720c */ /* 0x000fe20003f46270 */
[----:B0-----:R-:W-:-:S04]  /*3cb0*/  VIADD R9, R8, 0xffffffe ;  /* 0x0ffffffe08097836 */ /* 0x001fc80000000000 */
[----:B------:R-:W0:Y:S02]  /*3cc0*/  F2I.FTZ.U32.TRUNC.NTZ R7, R9 ;  /* 0x0000000900077305 */ /* 0x000e24000021f000 */
[----:B0-----:R-:W-:-:S05]  /*3cd0*/  IADD3 R11, PT, PT, RZ, -R7, RZ ;  /* 0x80000007ff0b7210 */ /* 0x001fca0007ffe0ff */
[----:B------:R-:W-:-:S04]  /*3ce0*/  IMAD R11, R11, R12, RZ ;  /* 0x0000000c0b0b7224 */ /* 0x000fc800078e02ff */
[----:B------:R-:W-:-:S04]  /*3cf0*/  IMAD.HI.U32 R6, R7, R11, R6 ;  /* 0x0000000b07067227 */ /* 0x000fc800078e0006 */
[----:B------:R-:W-:-:S04]  /*3d00*/  IMAD.MOV.U32 R7, RZ, RZ, R13 ;  /* 0x000000ffff077224 */ /* 0x000fc800078e000d */
[----:B------:R-:W-:-:S05]  /*3d10*/  IMAD.HI.U32 R6, R6, R7, RZ ;  /* 0x0000000706067227 */ /* 0x000fca00078e00ff */
[----:B------:R-:W-:-:S05]  /*3d20*/  IADD3 R8, PT, PT, -R6, RZ, RZ ;  /* 0x000000ff06087210 */ /* 0x000fca0007ffe1ff */
[----:B------:R-:W-:-:S05]  /*3d30*/  IMAD R7, R12, R8, R7 ;  /* 0x000000080c077224 */ /* 0x000fca00078e0207 */
[----:B------:R-:W-:-:S13]  /*3d40*/  ISETP.GT.U32.AND P1, PT, R12, R7, PT ;  /* 0x000000070c00720c */ /* 0x000fda0003f24070 */
[----:B------:R-:W-:Y:S02]  /*3d50*/  @!P1 IMAD.IADD R7, R7, 0x1, -R12 ;  /* 0x0000000107079824 */ /* 0x000fe400078e0a0c */
[----:B------:R-:W-:Y:S01]  /*3d60*/  @!P1 VIADD R6, R6, 0x1 ;  /* 0x0000000106069836 */ /* 0x000fe20000000000 */
[----:B------:R-:W-:Y:S02]  /*3d70*/  ISETP.NE.AND P1, PT, R10, RZ, PT ;  /* 0x000000ff0a00720c */ /* 0x000fe40003f25270 */
[----:B------:R-:W-:-:S13]  /*3d80*/  ISETP.GE.U32.AND P0, PT, R7, R12, PT ;  /* 0x0000000c0700720c */ /* 0x000fda0003f06070 */
[----:B------:R-:W-:-:S05]  /*3d90*/  @P0 IADD3 R6, PT, PT, R6, 0x1, RZ ;  /* 0x0000000106060810 */ /* 0x000fca0007ffe0ff */
[----:B------:R-:W-:Y:S01]  /*3da0*/  @!P2 IMAD.MOV R6, RZ, RZ, -R6 ;  /* 0x000000ffff06a224 */ /* 0x000fe200078e0a06 */
[----:B------:R-:W-:Y:S02]  /*3db0*/  @!P1 LOP3.LUT R6, RZ, R10, RZ, 0x33, !PT ;  /* 0x0000000aff069212 */ /* 0x000fe400078e33ff */
[----:B--2---:R-:W-:-:S03]  /*3dc0*/  ISETP.GE.AND P1, PT, R3, UR6, PT ;  /* 0x0000000603007c0c */ /* 0x004fc6000bf26270 */
[----:B------:R-:W-:-:S05]  /*3dd0*/  IMAD.IADD R5, R3, 0x1, R6 ;  /* 0x0000000103057824 */ /* 0x000fca00078e0206 */
[----:B------:R-:W-:-:S13]  /*3de0*/  ISETP.GE.AND P0, PT, R5, R4, PT ;  /* 0x000000040500720c */ /* 0x000fda0003f06270 */
[----:B------:R-:W-:Y:S05]  /*3df0*/  @P0 BRA `(.L_x_131) ;  /* 0x0000000000180947 */ /* 0x000fea0003800000 */
[----:B------:R-:W0:Y:S02]  /*3e00*/  LDC.64 R8, c[0x0][0x390] ;  /* 0x0000e400ff087b82 */ /* 0x000e240000000a00 */
.L_x_132:
[C---:B0-----:R-:W-:Y:S01]  /*3e10*/  IMAD.WIDE R6, R5.reuse, 0x4, R8 ;  /* 0x0000000405067825 */ /* 0x041fe200078e0208 */
[----:B------:R-:W-:-:S04]  /*3e20*/  IADD3 R5, PT, PT, R5, R0, RZ ;  /* 0x0000000005057210 */ /* 0x000fc80007ffe0ff */
[----:B------:R2:W-:Y:S01]  /*3e30*/  STG.E desc[UR8][R6.64], RZ ;  /* 0x000000ff06007986 */ /* 0x0005e2000c101908 */
[----:B------:R-:W-:-:S13]  /*3e40*/  ISETP.GE.AND P0, PT, R5, R4, PT ;  /* 0x000000040500720c */ /* 0x000fda0003f06270 */
[----:B--2---:R-:W-:Y:S05]  /*3e50*/  @!P0 BRA `(.L_x_132) ;  /* 0xfffffffc00ec8947 */ /* 0x004fea000383ffff */
.L_x_131:
[----:B------:R-:W-:Y:S05]  /*3e60*/  BSYNC.RECONVERGENT B0 ;  /* 0x0000000000007941 */ /* 0x000fea0003800200 */
.L_x_130:
[----:B------:R-:W-:Y:S05]  /*3e70*/  @P1 EXIT ;  /* 0x000000000000194d */ /* 0x000fea0003800000 */
[----:B------:R-:W0:Y:S01]  /*3e80*/  LDCU.64 UR4, c[0x0][0x3a0] ;  /* 0x00007400ff0477ac */ /* 0x000e220008000a00 */
[----:B------:R-:W-:Y:S01]  /*3e90*/  IMAD.MOV.U32 R17, RZ, RZ, R3 ;  /* 0x000000ffff117224 */ /* 0x000fe200078e0003 */
[----:B0-----:R-:W-:-:S04]  /*3ea0*/  UISETP.NE.U32.AND UP0, UPT, UR4, URZ, UPT ;  /* 0x000000ff0400728c */ /* 0x001fc8000bf05070 */
[----:B------:R-:W-:-:S09]  /*3eb0*/  UISETP.NE.AND.EX UP0, UPT, UR5, URZ, UPT, UP0 ;  /* 0x000000ff0500728c */ /* 0x000fd2000bf05300 */
[----:B------:R-:W-:Y:S05]  /*3ec0*/  BRA.U !UP0, `(.L_x_133) ;  /* 0x00000001087c7547 */ /* 0x000fea000b800000 */
[----:B------:R-:W0:Y:S01]  /*3ed0*/  LDC.64 R4, c[0x0][0x388] ;  /* 0x0000e200ff047b82 */ /* 0x000e220000000a00 */
[----:B-1-3--:R-:W-:Y:S01]  /*3ee0*/  IMAD.MOV.U32 R14, RZ, RZ, R3 ;  /* 0x000000ffff0e7224 */ /* 0x00afe200078e0003 */
[----:B------:R-:W1:Y:S01]  /*3ef0*/  LDCU UR7, c[0x0][0x3b0] ;  /* 0x00007600ff0777ac */ /* 0x000e620008000800 */
[----:B------:R-:W2:Y:S05]  /*3f00*/  LDCU UR6, c[0x0][0x3a8] ;  /* 0x00007500ff0677ac */ /* 0x000eaa0008000800 */
[----:B------:R-:W3:Y:S08]  /*3f10*/  LDC.64 R6, c[0x0][0x380] ;  /* 0x0000e000ff067b82 */ /* 0x000ef00000000a00 */
[----:B------:R-:W4:Y:S02]  /*3f20*/  LDC.64 R8, c[0x0][0x3a0] ;  /* 0x0000e800ff087b82 */ /* 0x000f240000000a00 */
.L_x_136:
[----:B---3--:R-:W-:-:S06]  /*3f30*/  IMAD.WIDE R10, R3, 0x4, R6 ;  /* 0x00000004030a7825 */ /* 0x008fcc00078e0206 */
[----:B------:R-:W4:Y:S02]  /*3f40*/  LDG.E.CONSTANT R11, desc[UR8][R10.64] ;  /* 0x000000080a0b7981 */ /* 0x000f24000c1e9900 */
[----:B----4-:R-:W-:-:S06]  /*3f50*/  IMAD.WIDE R12, R11, 0x4, R8 ;  /* 0x000000040b0c7825 */ /* 0x010fcc00078e0208 */
[----:B------:R-:W3:Y:S01]  /*3f60*/  LDG.E.CONSTANT R13, desc[UR8][R12.64] ;  /* 0x000000080c0d7981 */ /* 0x000ee2000c1e9900 */
[----:B------:R-:W-:Y:S01]  /*3f70*/  BSSY.RECONVERGENT B0, `(.L_x_134) ;  /* 0x0000010000007945 */ /* 0x000fe20003800200 */
[----:B---3--:R-:W-:-:S13]  /*3f80*/  ISETP.NE.AND P0, PT, R13, -0x1, PT ;  /* 0xffffffff0d00780c */ /* 0x008fda0003f05270 */
[----:B------:R-:W-:Y:S05]  /*3f90*/  @!P0 BRA `(.L_x_135) ;  /* 0x0000000000348947 */ /* 0x000fea0003800000 */
[----:B------:R-:W3:Y:S01]  /*3fa0*/  S2UR UR5, SR_CgaCtaId ;  /* 0x00000000000579c3 */ /* 0x000ee20000008800 */
[----:B------:R-:W-:Y:S01]  /*3fb0*/  UMOV UR4, 0x400 ;  /* 0x0000040000047882 */ /* 0x000fe20000000000 */
[----:B--2---:R-:W-:-:S05]  /*3fc0*/  IMAD R11, R14, UR6, R13 ;  /* 0x000000060e0b7c24 */ /* 0x004fca000f8e020d */
[----:B------:R-:W-:-:S05]  /*3fd0*/  LEA R12, R11, R2, 0x2 ;  /* 0x000000020b0c7211 */ /* 0x000fca00078e10ff */
[----:B------:R-:W2:Y:S01]  /*3fe0*/  LDS R10, [R12+0x4] ;  /* 0x000004000c0a7984 */ /* 0x000ea20000000800 */
[----:B---3--:R-:W-:-:S06]  /*3ff0*/  ULEA UR4, UR5, UR4, 0x18 ;  /* 0x0000000405047291 */ /* 0x008fcc000f8ec0ff */
[----:B------:R-:W-:-:S06]  /*4000*/  LEA R13, R13, UR4, 0x2 ;  /* 0x000000040d0d7c11 */ /* 0x000fcc000f8e10ff */
[----:B------:R-:W3:Y:S01]  /*4010*/  LDS R13, [R13] ;  /* 0x000000000d0d7984 */ /* 0x000ee20000000800 */
[----:B--2---:R-:W-:-:S05]  /*4020*/  VIADD R15, R10, 0x1 ;  /* 0x000000010a0f7836 */ /* 0x004fca0000000000 */
[----:B------:R4:W-:Y:S01]  /*4030*/  STS [R12+0x4], R15 ;  /* 0x0000040f0c007388 */ /* 0x0009e20000000800 */
[----:B---3--:R-:W-:-:S04]  /*4040*/  IMAD.IADD R11, R10, 0x1, R13 ;  /* 0x000000010a0b7824 */ /* 0x008fc800078e020d */
[----:B0-----:R-:W-:-:S05]  /*4050*/  IMAD.WIDE R10, R11, 0x4, R4 ;  /* 0x000000040b0a7825 */ /* 0x001fca00078e0204 */
[----:B------:R4:W-:Y:S02]  /*4060*/  STG.E desc[UR8][R10.64], R3 ;  /* 0x000000030a007986 */ /* 0x0009e4000c101908 */
.L_x_135:
[----:B-12---:R-:W-:Y:S05]  /*4070*/  BSYNC.RECONVERGENT B0 ;  /* 0x0000000000007941 */ /* 0x006fea0003800200 */
.L_x_134:
[----:B----4-:R-:W-:-:S04]  /*4080*/  IADD3 R3, PT, PT, R3, R0, RZ ;  /* 0x0000000003037210 */ /* 0x010fc80007ffe0ff */
[----:B------:R-:W-:-:S13]  /*4090*/  ISETP.GE.AND P0, PT, R3, UR7, PT ;  /* 0x0000000703007c0c */ /* 0x000fda000bf06270 */
[----:B------:R-:W-:Y:S05]  /*40a0*/  @!P0 BRA `(.L_x_136) ;  /* 0xfffffffc00a08947 */ /* 0x000fea000383ffff */
[----:B------:R-:W-:Y:S05]  /*40b0*/  EXIT ;  /* 0x000000000000794d */ /* 0x000fea0003800000 */
.L_x_133:
[----:B------:R-:W0:Y:S01]  /*40c0*/  S2UR UR5, SR_CgaCtaId ;  /* 0x00000000000579c3 */ /* 0x000e220000008800 */
[----:B------:R-:W-:Y:S01]  /*40d0*/  UMOV UR4, 0x400 ;  /* 0x0000040000047882 */ /* 0x000fe20000000000 */
[----:B------:R-:W2:Y:S06]  /*40e0*/  LDCU UR7, c[0x0][0x3a8] ;  /* 0x00007500ff0777ac */ /* 0x000eac0008000800 */
[----:B------:R-:W4:Y:S08]  /*40f0*/  LDC.64 R6, c[0x0][0x380] ;  /* 0x0000e000ff067b82 */ /* 0x000f300000000a00 */
[----:B------:R-:W1:Y:S01]  /*4100*/  LDC.64 R4, c[0x0][0x388] ;  /* 0x0000e200ff047b82 */ /* 0x000e620000000a00 */
[----:B0-2---:R-:W-:-:S12]  /*4110*/  ULEA UR4, UR5, UR4, 0x18 ;  /* 0x0000000405047291 */ /* 0x005fd8000f8ec0ff */
.L_x_137:
[----:B----4-:R-:W-:-:S06]  /*4120*/  IMAD.WIDE R8, R3, 0x4, R6 ;  /* 0x0000000403087825 */ /* 0x010fcc00078e0206 */
[----:B------:R-:W2:Y:S02]  /*4130*/  LDG.E.CONSTANT R8, desc[UR8][R8.64] ;  /* 0x0000000808087981 */ /* 0x000ea4000c1e9900 */
[----:B--2---:R-:W-:Y:S01]  /*4140*/  IMAD R11, R17, UR7, R8 ;  /* 0x00000007110b7c24 */ /* 0x004fe2000f8e0208 */
[----:B------:R-:W-:-:S03]  /*4150*/  LEA R13, R8, UR4, 0x2 ;  /* 0x00000004080d7c11 */ /* 0x000fc6000f8e10ff */
[----:B------:R-:W-:-:S03]  /*4160*/  IMAD R12, R11, 0x4, R2 ;  /* 0x000000040b0c7824 */ /* 0x000fc600078e0202 */
[----:B------:R-:W-:Y:S04]  /*4170*/  LDS R13, [R13] ;  /* 0x000000000d0d7984 */ /* 0x000fe80000000800 */
[----:B------:R-:W0:Y:S02]  /*4180*/  LDS R10, [R12+0x4] ;  /* 0x000004000c0a7984 */ /* 0x000e240000000800 */
[C---:B0-----:R-:W-:Y:S01]  /*4190*/  IMAD.IADD R11, R10.reuse, 0x1, R13 ;  /* 0x000000010a0b7824 */ /* 0x041fe200078e020d */
[----:B------:R-:W-:-:S03]  /*41a0*/  IADD3 R15, PT, PT, R10, 0x1, RZ ;  /* 0x000000010a0f7810 */ /* 0x000fc60007ffe0ff */
[----:B-1----:R-:W-:Y:S02]  /*41b0*/  IMAD.WIDE R10, R11, 0x4, R4 ;  /* 0x000000040b0a7825 */ /* 0x002fe400078e0204 */
[----:B------:R-:W-:Y:S04]  /*41c0*/  STS [R12+0x4], R15 ;  /* 0x0000040f0c007388 */ /* 0x000fe80000000800 */
[----:B------:R0:W-:Y:S02]  /*41d0*/  STG.E desc[UR8][R10.64], R3 ;  /* 0x000000030a007986 */ /* 0x0001e4000c101908 */
[----:B0-----:R-:W-:-:S05]  /*41e0*/  IMAD.IADD R3, R0, 0x1, R3 ;  /* 0x0000000100037824 */ /* 0x001fca00078e0203 */
[----:B------:R-:W-:-:S13]  /*41f0*/  ISETP.GE.AND P0, PT, R3, UR6, PT ;  /* 0x0000000603007c0c */ /* 0x000fda000bf06270 */
[----:B------:R-:W-:Y:S05]  /*4200*/  @!P0 BRA `(.L_x_137) ;  /* 0xfffffffc00c48947 */ /* 0x000fea000383ffff */
[----:B------:R-:W-:Y:S05]  /*4210*/  EXIT ;  /* 0x000000000000794d */ /* 0x000fea0003800000 */
.L_x_138:
        /* <DEDUP_REMOVED lines=14> */
.L_x_142:


//--------------------- .nv.shared._ZN3cub18CUB_300001_SM_10006detail11EmptyKernelIvEEvv --------------------------
	.section	.nv.shared._ZN3cub18CUB_300001_SM_10006detail11EmptyKernelIvEEvv,"aw",@nobits
	.sectionflags	@""
	.align	16
	.zero		1024


//--------------------- .nv.shared.reserved.0     --------------------------
	.section	.nv.shared.reserved.0,"aw",@nobits
	.weak		__nv_reservedSMEM_offset_0_alias
	.size		__nv_reservedSMEM_offset_0_alias, 0, 64
	.other		__nv_reservedSMEM_offset_0_alias,@"STO_CUDA_RESERVED_SHARED STV_DEFAULT"
__nv_reservedSMEM_offset_0_alias:
	.zero		0
	.zero		64


//--------------------- .nv.global                --------------------------
	.section	.nv.global,"aw",@nobits
.nv.global:
	.type		_ZN34_INTERNAL_c840c7b0_4_k_cu_eddd50886thrust24THRUST_300001_SM_1000_NS12placeholders2_5E,@object
	.size		_ZN34_INTERNAL_c840c7b0_4_k_cu_eddd50886thrust24THRUST_300001_SM_1000_NS12placeholders2_5E,(_ZN34_INTERNAL_c840c7b0_4_k_cu_eddd50884cuda3std3__45__cpo6cbeginE - _ZN34_INTERNAL_c840c7b0_4_k_cu_eddd50886thrust24THRUST_300001_SM_1000_NS12placeholders2_5E)
_ZN34_INTERNAL_c840c7b0_4_k_cu_eddd50886thrust24THRUST_300001_SM_1000_NS12placeholders2_5E:
	.zero		1
	.type		_ZN34_INTERNAL_c840c7b0_4_k_cu_eddd50884cuda3std3__45__cpo6cbeginE,@object
	.size		_ZN34_INTERNAL_c840c7b0_4_k_cu_eddd50884cuda3std3__45__cpo6cbeginE,(_ZN34_INTERNAL_c840c7b0_4_k_cu_eddd50884cuda3std6ranges3__45__cpo6cbeginE - _ZN34_INTERNAL_c840c7b0_4_k_cu_eddd50884cuda3std3__45__cpo6cbeginE)
_ZN34_INTERNAL_c840c7b0_4_k_cu_eddd50884cuda3std3__45__cpo6cbeginE:
	.zero		1
	.type		_ZN34_INTERNAL_c840c7b0_4_k_cu_eddd50884cuda3std6ranges3__45__cpo6cbeginE,@object
	.size		_ZN34_INTERNAL_c840c7b0_4_k_cu_eddd50884cuda3std6ranges3__45__cpo6cbeginE,(_ZN34_INTERNAL_c840c7b0_4_k_cu_eddd50884cuda3std3__48in_placeE - _ZN34_INTERNAL_c840c7b0_4_k_cu_eddd50884cuda3std6ranges3__45__cpo6cbeginE)
_ZN34_INTERNAL_c840c7b0_4_k_cu_eddd50884cuda3std6ranges3__45__cpo6cbeginE:
	.zero		1
	.type		_ZN34_INTERNAL_c840c7b0_4_k_cu_eddd50884cuda3std3__48in_placeE,@object
	.size		_ZN34_INTERNAL_c840c7b0_4_k_cu_eddd50884cuda3std3__48in_placeE,(_ZN34_INTERNAL_c840c7b0_4_k_cu_eddd50884cuda3std6ranges3__45__cpo4sizeE - _ZN34_INTERNAL_c840c7b0_4_k_cu_eddd50884cuda3std3__48in_placeE)
_ZN34_INTERNAL_c840c7b0_4_k_cu_eddd50884cuda3std3__48in_placeE:
	.zero		1
	.type		_ZN34_INTERNAL_c840c7b0_4_k_cu_eddd50884cuda3std6ranges3__45__cpo4sizeE,@object
	.size		_ZN34_INTERNAL_c840c7b0_4_k_cu_eddd50884cuda3std6ranges3__45__cpo4sizeE,(_ZN34_INTERNAL_c840c7b0_4_k_cu_eddd50886thrust24THRUST_300001_SM_1000_NS12placeholders2_9E - _ZN34_INTERNAL_c840c7b0_4_k_cu_eddd50884cuda3std6ranges3__45__cpo4sizeE)
_ZN34_INTERNAL_c840c7b0_4_k_cu_eddd50884cuda3std6ranges3__45__cpo4sizeE:
	.zero		1
	.type		_ZN34_INTERNAL_c840c7b0_4_k_cu_eddd50886thrust24THRUST_300001_SM_1000_NS12placeholders2_9E,@object
	.size		_ZN34_INTERNAL_c840c7b0_4_k_cu_eddd50886thrust24THRUST_300001_SM_1000_NS12placeholders2_9E,(_ZN34_INTERNAL_c840c7b0_4_k_cu_eddd50884cuda3std3__45__cpo7crbeginE - _ZN34_INTERNAL_c840c7b0_4_k_cu_eddd50886thrust24THRUST_300001_SM_1000_NS12placeholders2_9E)
_ZN34_INTERNAL_c840c7b0_4_k_cu_eddd50886thrust24THRUST_300001_SM_1000_NS12placeholders2_9E:
	.zero		1
	.type		_ZN34_INTERNAL_c840c7b0_4_k_cu_eddd50884cuda3std3__45__cpo7crbeginE,@object
	.size		_ZN34_INTERNAL_c840c7b0_4_k_cu_eddd50884cuda3std3__45__cpo7crbeginE,(_ZN34_INTERNAL_c840c7b0_4_k_cu_eddd50884cuda3std6ranges3__45__cpo4nextE - _ZN34_INTERNAL_c840c7b0_4_k_cu_eddd50884cuda3std3__45__cpo7crbeginE)
_ZN34_INTERNAL_c840c7b0_4_k_cu_eddd50884cuda3std3__45__cpo7crbeginE:
	.zero		1
	.type		_ZN34_INTERNAL_c840c7b0_4_k_cu_eddd50884cuda3std6ranges3__45__cpo4nextE,@object
	.size		_ZN34_INTERNAL_c840c7b0_4_k_cu_eddd50884cuda3std6ranges3__45__cpo4nextE,(_ZN34_INTERNAL_c840c7b0_4_k_cu_eddd50884cuda3std6ranges3__45__cpo4swapE - _ZN34_INTERNAL_c840c7b0_4_k_cu_eddd50884cuda3std6ranges3__45__cpo4nextE)
_ZN34_INTERNAL_c840c7b0_4_k_cu_eddd50884cuda3std6ranges3__45__cpo4nextE:
	.zero		1
	.type		_ZN34_INTERNAL_c840c7b0_4_k_cu_eddd50884cuda3std6ranges3__45__cpo4swapE,@object
	.size		_ZN34_INTERNAL_c840c7b0_4_k_cu_eddd50884cuda3std6ranges3__45__cpo4swapE,(_ZN34_INTERNAL_c840c7b0_4_k_cu_eddd50886thrust24THRUST_300001_SM_1000_NS12placeholders2_1E - _ZN34_INTERNAL_c840c7b0_4_k_cu_eddd50884cuda3std6ranges3__45__cpo4swapE)
_ZN34_INTERNAL_c840c7b0_4_k_cu_eddd50884cuda3std6ranges3__45__cpo4swapE:
	.zero		1
	.type		_ZN34_INTERNAL_c840c7b0_4_k_cu_eddd50886thrust24THRUST_300001_SM_1000_NS12placeholders2_1E,@object
	.size		_ZN34_INTERNAL_c840c7b0_4_k_cu_eddd50886thrust24THRUST_300001_SM_1000_NS12placeholders2_1E,(_ZN34_INTERNAL_c840c7b0_4_k_cu_eddd50886thrust24THRUST_300001_SM_1000_NS12placeholders2_3E - _ZN34_INTERNAL_c840c7b0_4_k_cu_eddd50886thrust24THRUST_300001_SM_1000_NS12placeholders2_1E)
_ZN34_INTERNAL_c840c7b0_4_k_cu_eddd50886thrust24THRUST_300001_SM_1000_NS12placeholders2_1E:
	.zero		1
	.type		_ZN34_INTERNAL_c840c7b0_4_k_cu_eddd50886thrust24THRUST_300001_SM_1000_NS12placeholders2_3E,@object
	.size		_ZN34_INTERNAL_c840c7b0_4_k_cu_eddd50886thrust24THRUST_300001_SM_1000_NS12placeholders2_3E,(_ZN34_INTERNAL_c840c7b0_4_k_cu_eddd50884cuda3std3__45__cpo5beginE - _ZN34_INTERNAL_c840c7b0_4_k_cu_eddd50886thrust24THRUST_300001_SM_1000_NS12placeholders2_3E)
_ZN34_INTERNAL_c840c7b0_4_k_cu_eddd50886thrust24THRUST_300001_SM_1000_NS12placeholders2_3E:
	.zero		1
	.type		_ZN34_INTERNAL_c840c7b0_4_k_cu_eddd50884cuda3std3__45__cpo5beginE,@object
	.size		_ZN34_INTERNAL_c840c7b0_4_k_cu_eddd50884cuda3std3__45__cpo5beginE,(_ZN34_INTERNAL_c840c7b0_4_k_cu_eddd50884cuda3std6ranges3__45__cpo5beginE - _ZN34_INTERNAL_c840c7b0_4_k_cu_eddd50884cuda3std3__45__cpo5beginE)
_ZN34_INTERNAL_c840c7b0_4_k_cu_eddd50884cuda3std3__45__cpo5beginE:
	.zero		1
	.type		_ZN34_INTERNAL_c840c7b0_4_k_cu_eddd50884cuda3std6ranges3__45__cpo5beginE,@object
	.size		_ZN34_INTERNAL_c840c7b0_4_k_cu_eddd50884cuda3std6ranges3__45__cpo5beginE,(_ZN34_INTERNAL_c840c7b0_4_k_cu_eddd50884cuda3std3__436_GLOBAL__N__c840c7b0_4_k_cu_eddd50886ignoreE - _ZN34_INTERNAL_c840c7b0_4_k_cu_eddd50884cuda3std6ranges3__45__cpo5beginE)
_ZN34_INTERNAL_c840c7b0_4_k_cu_eddd50884cuda3std6ranges3__45__cpo5beginE:
	.zero		1
	.type		_ZN34_INTERNAL_c840c7b0_4_k_cu_eddd50884cuda3std3__436_GLOBAL__N__c840c7b0_4_k_cu_eddd50886ignoreE,@object
	.size		_ZN34_INTERNAL_c840c7b0_4_k_cu_eddd50884cuda3std3__436_GLOBAL__N__c840c7b0_4_k_cu_eddd50886ignoreE,(_ZN34_INTERNAL_c840c7b0_4_k_cu_eddd50884cuda3std6ranges3__45__cpo4dataE - _ZN34_INTERNAL_c840c7b0_4_k_cu_eddd50884cuda3std3__436_GLOBAL__N__c840c7b0_4_k_cu_eddd50886ignoreE)
_ZN34_INTERNAL_c840c7b0_4_k_cu_eddd50884cuda3std3__436_GLOBAL__N__c840c7b0_4_k_cu_eddd50886ignoreE:
	.zero		1
	.type		_ZN34_INTERNAL_c840c7b0_4_k_cu_eddd50884cuda3std6ranges3__45__cpo4dataE,@object
	.size		_ZN34_INTERNAL_c840c7b0_4_k_cu_eddd50884cuda3std6ranges3__45__cpo4dataE,(_ZN34_INTERNAL_c840c7b0_4_k_cu_eddd50886thrust24THRUST_300001_SM_1000_NS12placeholders2_7E - _ZN34_INTERNAL_c840c7b0_4_k_cu_eddd50884cuda3std6ranges3__45__cpo4dataE)
_ZN34_INTERNAL_c840c7b0_4_k_cu_eddd50884cuda3std6ranges3__45__cpo4dataE:
	.zero		1
	.type		_ZN34_INTERNAL_c840c7b0_4_k_cu_eddd50886thrust24THRUST_300001_SM_1000_NS12placeholders2_7E,@object
	.size		_ZN34_INTERNAL_c840c7b0_4_k_cu_eddd50886thrust24THRUST_300001_SM_1000_NS12placeholders2_7E,(_ZN34_INTERNAL_c840c7b0_4_k_cu_eddd50884cuda3std3__45__cpo6rbeginE - _ZN34_INTERNAL_c840c7b0_4_k_cu_eddd50886thrust24THRUST_300001_SM_1000_NS12placeholders2_7E)
_ZN34_INTERNAL_c840c7b0_4_k_cu_eddd50886thrust24THRUST_300001_SM_1000_NS12placeholders2_7E:
	.zero		1
	.type		_ZN34_INTERNAL_c840c7b0_4_k_cu_eddd50884cuda3std3__45__cpo6rbeginE,@object
	.size		_ZN34_INTERNAL_c840c7b0_4_k_cu_eddd50884cuda3std3__45__cpo6rbeginE,(_ZN34_INTERNAL_c840c7b0_4_k_cu_eddd50884cuda3std6ranges3__45__cpo7advanceE - _ZN34_INTERNAL_c840c7b0_4_k_cu_eddd50884cuda3std3__45__cpo6rbeginE)
_ZN34_INTERNAL_c840c7b0_4_k_cu_eddd50884cuda3std3__45__cpo6rbeginE:
	.zero		1
	.type		_ZN34_INTERNAL_c840c7b0_4_k_cu_eddd50884cuda3std6ranges3__45__cpo7advanceE,@object
	.size		_ZN34_INTERNAL_c840c7b0_4_k_cu_eddd50884cuda3std6ranges3__45__cpo7advanceE,(_ZN34_INTERNAL_c840c7b0_4_k_cu_eddd50884cuda3std3__47nulloptE - _ZN34_INTERNAL_c840c7b0_4_k_cu_eddd50884cuda3std6ranges3__45__cpo7advanceE)
_ZN34_INTERNAL_c840c7b0_4_k_cu_eddd50884cuda3std6ranges3__45__cpo7advanceE:
	.zero		1
	.type		_ZN34_INTERNAL_c840c7b0_4_k_cu_eddd50884cuda3std3__47nulloptE,@object
	.size		_ZN34_INTERNAL_c840c7b0_4_k_cu_eddd50884cuda3std3__47nulloptE,(_ZN34_INTERNAL_c840c7b0_4_k_cu_eddd50884cuda3std6ranges3__45__cpo8distanceE - _ZN34_INTERNAL_c840c7b0_4_k_cu_eddd50884cuda3std3__47nulloptE)
_ZN34_INTERNAL_c840c7b0_4_k_cu_eddd50884cuda3std3__47nulloptE:
	.zero		1
	.type		_ZN34_INTERNAL_c840c7b0_4_k_cu_eddd50884cuda3std6ranges3__45__cpo8distanceE,@object
	.size		_ZN34_INTERNAL_c840c7b0_4_k_cu_eddd50884cuda3std6ranges3__45__cpo8distanceE,(_ZN34_INTERNAL_c840c7b0_4_k_cu_eddd50886thrust24THRUST_300001_SM_1000_NS12placeholders2_6E - _ZN34_INTERNAL_c840c7b0_4_k_cu_eddd50884cuda3std6ranges3__45__cpo8distanceE)
_ZN34_INTERNAL_c840c7b0_4_k_cu_eddd50884cuda3std6ranges3__45__cpo8distanceE:
	.zero		1
	.type		_ZN34_INTERNAL_c840c7b0_4_k_cu_eddd50886thrust24THRUST_300001_SM_1000_NS12placeholders2_6E,@object
	.size		_ZN34_INTERNAL_c840c7b0_4_k_cu_eddd50886thrust24THRUST_300001_SM_1000_NS12placeholders2_6E,(_ZN34_INTERNAL_c840c7b0_4_k_cu_eddd50884cuda3std3__45__cpo4cendE - _ZN34_INTERNAL_c840c7b0_4_k_cu_eddd50886thrust24THRUST_300001_SM_1000_NS12placeholders2_6E)
_ZN34_INTERNAL_c840c7b0_4_k_cu_eddd50886thrust24THRUST_300001_SM_1000_NS12placeholders2_6E:
	.zero		1
	.type		_ZN34_INTERNAL_c840c7b0_4_k_cu_eddd50884cuda3std3__45__cpo4cendE,@object
	.size		_ZN34_INTERNAL_c840c7b0_4_k_cu_eddd50884cuda3std3__45__cpo4cendE,(_ZN34_INTERNAL_c840c7b0_4_k_cu_eddd50884cuda3std6ranges3__45__cpo4cendE - _ZN34_INTERNAL_c840c7b0_4_k_cu_eddd50884cuda3std3__45__cpo4cendE)
_ZN34_INTERNAL_c840c7b0_4_k_cu_eddd50884cuda3std3__45__cpo4cendE:
	.zero		1
	.type		_ZN34_INTERNAL_c840c7b0_4_k_cu_eddd50884cuda3std6ranges3__45__cpo4cendE,@object
	.size		_ZN34_INTERNAL_c840c7b0_4_k_cu_eddd50884cuda3std6ranges3__45__cpo4cendE,(_ZN34_INTERNAL_c840c7b0_4_k_cu_eddd50884cuda3std3__420unreachable_sentinelE - _ZN34_INTERNAL_c840c7b0_4_k_cu_eddd50884cuda3std6ranges3__45__cpo4cendE)
_ZN34_INTERNAL_c840c7b0_4_k_cu_eddd50884cuda3std6ranges3__45__cpo4cendE:
	.zero		1
	.type		_ZN34_INTERNAL_c840c7b0_4_k_cu_eddd50884cuda3std3__420unreachable_sentinelE,@object
	.size		_ZN34_INTERNAL_c840c7b0_4_k_cu_eddd50884cuda3std3__420unreachable_sentinelE,(_ZN34_INTERNAL_c840c7b0_4_k_cu_eddd50884cuda3std6ranges3__45__cpo5ssizeE - _ZN34_INTERNAL_c840c7b0_4_k_cu_eddd50884cuda3std3__420unreachable_sentinelE)
_ZN34_INTERNAL_c840c7b0_4_k_cu_eddd50884cuda3std3__420unreachable_sentinelE:
	.zero		1
	.type		_ZN34_INTERNAL_c840c7b0_4_k_cu_eddd50884cuda3std6ranges3__45__cpo5ssizeE,@object
	.size		_ZN34_INTERNAL_c840c7b0_4_k_cu_eddd50884cuda3std6ranges3__45__cpo5ssizeE,(_ZN34_INTERNAL_c840c7b0_4_k_cu_eddd50886thrust24THRUST_300001_SM_1000_NS12placeholders3_10E - _ZN34_INTERNAL_c840c7b0_4_k_cu_eddd50884cuda3std6ranges3__45__cpo5ssizeE)
_ZN34_INTERNAL_c840c7b0_4_k_cu_eddd50884cuda3std6ranges3__45__cpo5ssizeE:
	.zero		1
	.type		_ZN34_INTERNAL_c840c7b0_4_k_cu_eddd50886thrust24THRUST_300001_SM_1000_NS12placeholders3_10E,@object
	.size		_ZN34_INTERNAL_c840c7b0_4_k_cu_eddd50886thrust24THRUST_300001_SM_1000_NS12placeholders3_10E,(_ZN34_INTERNAL_c840c7b0_4_k_cu_eddd50884cuda3std3__45__cpo5crendE - _ZN34_INTERNAL_c840c7b0_4_k_cu_eddd50886thrust24THRUST_300001_SM_1000_NS12placeholders3_10E)
_ZN34_INTERNAL_c840c7b0_4_k_cu_eddd50886thrust24THRUST_300001_SM_1000_NS12placeholders3_10E:
	.zero		1
	.type		_ZN34_INTERNAL_c840c7b0_4_k_cu_eddd50884cuda3std3__45__cpo5crendE,@object
	.size		_ZN34_INTERNAL_c840c7b0_4_k_cu_eddd50884cuda3std3__45__cpo5crendE,(_ZN34_INTERNAL_c840c7b0_4_k_cu_eddd50884cuda3std6ranges3__45__cpo4prevE - _ZN34_INTERNAL_c840c7b0_4_k_cu_eddd50884cuda3std3__45__cpo5crendE)
_ZN34_INTERNAL_c840c7b0_4_k_cu_eddd50884cuda3std3__45__cpo5crendE:
	.zero		1
	.type		_ZN34_INTERNAL_c840c7b0_4_k_cu_eddd50884cuda3std6ranges3__45__cpo4prevE,@object
	.size		_ZN34_INTERNAL_c840c7b0_4_k_cu_eddd50884cuda3std6ranges3__45__cpo4prevE,(_ZN34_INTERNAL_c840c7b0_4_k_cu_eddd50884cuda3std6ranges3__45__cpo9iter_moveE - _ZN34_INTERNAL_c840c7b0_4_k_cu_eddd50884cuda3std6ranges3__45__cpo4prevE)
_ZN34_INTERNAL_c840c7b0_4_k_cu_eddd50884cuda3std6ranges3__45__cpo4prevE:
	.zero		1
	.type		_ZN34_INTERNAL_c840c7b0_4_k_cu_eddd50884cuda3std6ranges3__45__cpo9iter_moveE,@object
	.size		_ZN34_INTERNAL_c840c7b0_4_k_cu_eddd50884cuda3std6ranges3__45__cpo9iter_moveE,(_ZN34_INTERNAL_c840c7b0_4_k_cu_eddd50886thrust24THRUST_300001_SM_1000_NS12placeholders2_2E - _ZN34_INTERNAL_c840c7b0_4_k_cu_eddd50884cuda3std6ranges3__45__cpo9iter_moveE)
_ZN34_INTERNAL_c840c7b0_4_k_cu_eddd50884cuda3std6ranges3__45__cpo9iter_moveE:
	.zero		1
	.type		_ZN34_INTERNAL_c840c7b0_4_k_cu_eddd50886thrust24THRUST_300001_SM_1000_NS12placeholders2_2E,@object
	.size		_ZN34_INTERNAL_c840c7b0_4_k_cu_eddd50886thrust24THRUST_300001_SM_1000_NS12placeholders2_2E,(_ZN34_INTERNAL_c840c7b0_4_k_cu_eddd50886thrust24THRUST_300001_SM_1000_NS12placeholders2_4E - _ZN34_INTERNAL_c840c7b0_4_k_cu_eddd50886thrust24THRUST_300001_SM_1000_NS12placeholders2_2E)
_ZN34_INTERNAL_c840c7b0_4_k_cu_eddd50886thrust24THRUST_300001_SM_1000_NS12placeholders2_2E:
	.zero		1
	.type		_ZN34_INTERNAL_c840c7b0_4_k_cu_eddd50886thrust24THRUST_300001_SM_1000_NS12placeholders2_4E,@object
	.size		_ZN34_INTERNAL_c840c7b0_4_k_cu_eddd50886thrust24THRUST_300001_SM_1000_NS12placeholders2_4E,(_ZN34_INTERNAL_c840c7b0_4_k_cu_eddd50884cuda3std3__45__cpo3endE - _ZN34_INTERNAL_c840c7b0_4_k_cu_eddd50886thrust24THRUST_300001_SM_1000_NS12placeholders2_4E)
_ZN34_INTERNAL_c840c7b0_4_k_cu_eddd50886thrust24THRUST_300001_SM_1000_NS12placeholders2_4E:
	.zero		1
	.type		_ZN34_INTERNAL_c840c7b0_4_k_cu_eddd50884cuda3std3__45__cpo3endE,@object
	.size		_ZN34_INTERNAL_c840c7b0_4_k_cu_eddd50884cuda3std3__45__cpo3endE,(_ZN34_INTERNAL_c840c7b0_4_k_cu_eddd50884cuda3std6ranges3__45__cpo3endE - _ZN34_INTERNAL_c840c7b0_4_k_cu_eddd50884cuda3std3__45__cpo3endE)
_ZN34_INTERNAL_c840c7b0_4_k_cu_eddd50884cuda3std3__45__cpo3endE:
	.zero		1
	.type		_ZN34_INTERNAL_c840c7b0_4_k_cu_eddd50884cuda3std6ranges3__45__cpo3endE,@object
	.size		_ZN34_INTERNAL_c840c7b0_4_k_cu_eddd50884cuda3std6ranges3__45__cpo3endE,(_ZN34_INTERNAL_c840c7b0_4_k_cu_eddd50884cuda3std3__419piecewise_constructE - _ZN34_INTERNAL_c840c7b0_4_k_cu_eddd50884cuda3std6ranges3__45__cpo3endE)
_ZN34_INTERNAL_c840c7b0_4_k_cu_eddd50884cuda3std6ranges3__45__cpo3endE:
	.zero		1
	.type		_ZN34_INTERNAL_c840c7b0_4_k_cu_eddd50884cuda3std3__419piecewise_constructE,@object
	.size		_ZN34_INTERNAL_c840c7b0_4_k_cu_eddd50884cuda3std3__419piecewise_constructE,(_ZN34_INTERNAL_c840c7b0_4_k_cu_eddd50884cuda3std6ranges3__45__cpo5cdataE - _ZN34_INTERNAL_c840c7b0_4_k_cu_eddd50884cuda3std3__419piecewise_constructE)
_ZN34_INTERNAL_c840c7b0_4_k_cu_eddd50884cuda3std3__419piecewise_constructE:
	.zero		1
	.type		_ZN34_INTERNAL_c840c7b0_4_k_cu_eddd50884cuda3std6ranges3__45__cpo5cdataE,@object
	.size		_ZN34_INTERNAL_c840c7b0_4_k_cu_eddd50884cuda3std6ranges3__45__cpo5cdataE,(_ZN34_INTERNAL_c840c7b0_4_k_cu_eddd50886thrust24THRUST_300001_SM_1000_NS12placeholders2_8E - _ZN34_INTERNAL_c840c7b0_4_k_cu_eddd50884cuda3std6ranges3__45__cpo5cdataE)
_ZN34_INTERNAL_c840c7b0_4_k_cu_eddd50884cuda3std6ranges3__45__cpo5cdataE:
	.zero		1
	.type		_ZN34_INTERNAL_c840c7b0_4_k_cu_eddd50886thrust24THRUST_300001_SM_1000_NS12placeholders2_8E,@object
	.size		_ZN34_INTERNAL_c840c7b0_4_k_cu_eddd50886thrust24THRUST_300001_SM_1000_NS12placeholders2_8E,(_ZN34_INTERNAL_c840c7b0_4_k_cu_eddd50884cuda3std3__45__cpo4rendE - _ZN34_INTERNAL_c840c7b0_4_k_cu_eddd50886thrust24THRUST_300001_SM_1000_NS12placeholders2_8E)
_ZN34_INTERNAL_c840c7b0_4_k_cu_eddd50886thrust24THRUST_300001_SM_1000_NS12placeholders2_8E:
	.zero		1
	.type		_ZN34_INTERNAL_c840c7b0_4_k_cu_eddd50884cuda3std3__45__cpo4rendE,@object
	.size		_ZN34_INTERNAL_c840c7b0_4_k_cu_eddd50884cuda3std3__45__cpo4rendE,(_ZN34_INTERNAL_c840c7b0_4_k_cu_eddd50884cuda3std6ranges3__45__cpo9iter_swapE - _ZN34_INTERNAL_c840c7b0_4_k_cu_eddd50884cuda3std3__45__cpo4rendE)
_ZN34_INTERNAL_c840c7b0_4_k_cu_eddd50884cuda3std3__45__cpo4rendE:
	.zero		1
	.type		_ZN34_INTERNAL_c840c7b0_4_k_cu_eddd50884cuda3std6ranges3__45__cpo9iter_swapE,@object
	.size		_ZN34_INTERNAL_c840c7b0_4_k_cu_eddd50884cuda3std6ranges3__45__cpo9iter_swapE,(_ZN34_INTERNAL_c840c7b0_4_k_cu_eddd50884cuda3std3__48unexpectE - _ZN34_INTERNAL_c840c7b0_4_k_cu_eddd50884cuda3std6ranges3__45__cpo9iter_swapE)
_ZN34_INTERNAL_c840c7b0_4_k_cu_eddd50884cuda3std6ranges3__45__cpo9iter_swapE:
	.zero		1
	.type		_ZN34_INTERNAL_c840c7b0_4_k_cu_eddd50884cuda3std3__48unexpectE,@object
	.size		_ZN34_INTERNAL_c840c7b0_4_k_cu_eddd50884cuda3std3__48unexpectE,(_ZN34_INTERNAL_c840c7b0_4_k_cu_eddd50886thrust24THRUST_300001_SM_1000_NS6system6detail10sequential3seqE - _ZN34_INTERNAL_c840c7b0_4_k_cu_eddd50884cuda3std3__48unexpectE)
_ZN34_INTERNAL_c840c7b0_4_k_cu_eddd50884cuda3std3__48unexpectE:
	.zero		1
	.type		_ZN34_INTERNAL_c840c7b0_4_k_cu_eddd50886thrust24THRUST_300001_SM_1000_NS6system6detail10sequential3seqE,@object
	.size		_ZN34_INTERNAL_c840c7b0_4_k_cu_eddd50886thrust24THRUST_300001_SM_1000_NS6system6detail10sequential3seqE,(.L_29 - _ZN34_INTERNAL_c840c7b0_4_k_cu_eddd50886thrust24THRUST_300001_SM_1000_NS6system6detail10sequential3seqE)
_ZN34_INTERNAL_c840c7b0_4_k_cu_eddd50886thrust24THRUST_300001_SM_1000_NS6system6detail10sequential3seqE:
	.zero		1
.L_29:


//--------------------- .nv.shared._Z35count_and_sort_expert_tokens_kernelIiEvPKT_PiS3_S3_iiii --------------------------
	.section	.nv.shared._Z35count_and_sort_expert_tokens_kernelIiEvPKT_PiS3_S3_iiii,"aw",@nobits
	.sectionflags	@""
	.align	16
	.zero		1024


//--------------------- .nv.shared._Z27moe_align_block_size_kernelIiEvPKT_PiS3_S3_S3_iiiiiS3_ii --------------------------
	.section	.nv.shared._Z27moe_align_block_size_kernelIiEvPKT_PiS3_S3_S3_iiiiiS3_ii,"aw",@nobits
	.sectionflags	@""
	.align	16
.nv.shared._Z27moe_align_block_size_kernelIiEvPKT_PiS3_S3_S3_iiiiiS3_ii:
	.zero		5280


//--------------------- .nv.shared._Z46moe_align_block_size_small_batch_expert_kernelIiLi256EEvPKT_PiS3_S3_S3_iiiii --------------------------
	.section	.nv.shared._Z46moe_align_block_size_small_batch_expert_kernelIiLi256EEvPKT_PiS3_S3_S3_iiiii,"aw",@nobits
	.sectionflags	@""
	.align	16
	.zero		1024


//--------------------- .nv.constant0._ZN3cub18CUB_300001_SM_10006detail11EmptyKernelIvEEvv --------------------------
	.section	.nv.constant0._ZN3cub18CUB_300001_SM_10006detail11EmptyKernelIvEEvv,"a",@progbits
	.sectionflags	@""
	.align	4
.nv.constant0._ZN3cub18CUB_300001_SM_10006detail11EmptyKernelIvEEvv:
	.zero		896


//--------------------- .nv.constant0._Z35count_and_sort_expert_tokens_kernelIiEvPKT_PiS3_S3_iiii --------------------------
	.section	.nv.constant0._Z35count_and_sort_expert_tokens_kernelIiEvPKT_PiS3_S3_iiii,"a",@progbits
	.sectionflags	@""
	.align	4
.nv.constant0._Z35count_and_sort_expert_tokens_kernelIiEvPKT_PiS3_S3_iiii:
	.zero		944


//--------------------- .nv.constant0._Z27moe_align_block_size_kernelIiEvPKT_PiS3_S3_S3_iiiiiS3_ii --------------------------
	.section	.nv.constant0._Z27moe_align_block_size_kernelIiEvPKT_PiS3_S3_S3_iiiiiS3_ii,"a",@progbits
	.sectionflags	@""
	.align	4
.nv.constant0._Z27moe_align_block_size_kernelIiEvPKT_PiS3_S3_S3_iiiiiS3_ii:
	.zero		976


//--------------------- .nv.constant0._Z46moe_align_block_size_small_batch_expert_kernelIiLi256EEvPKT_PiS3_S3_S3_iiiii --------------------------
	.section	.nv.constant0._Z46moe_align_block_size_small_batch_expert_kernelIiLi256EEvPKT_PiS3_S3_S3_iiiii,"a",@progbits
	.sectionflags	@""
	.align	4
.nv.constant0._Z46moe_align_block_size_small_batch_expert_kernelIiLi256EEvPKT_PiS3_S3_S3_iiiii:
	.zero		956


//--------------------- SYMBOLS --------------------------

	.type		.nv.reservedSmem.offset0,@object
	.size		.nv.reservedSmem.offset0,0x4
	.type		.nv.reservedSmem.cap,@object
	.size		.nv.reservedSmem.cap,0x4
